def attn_fwd(
    Q,
    K,
    V,
    Out,
    Lse,
    sm_scale,
    stride_qz,
    stride_qh,
    stride_qm,
    stride_qk,
    stride_kz,
    stride_kh,
    stride_kn,
    stride_kk,
    stride_vz,
    stride_vh,
    stride_vn,
    stride_vk,
    stride_oz,
    stride_oh,
    stride_om,
    stride_ok,
    seqlen_q,
    seqlen_k,
    BLOCK_M: tl.constexpr,
    BLOCK_N: tl.constexpr,
    HEAD_DIM: tl.constexpr,
    CAUSAL: tl.constexpr,
):
    start_m = tl.program_id(0)
    off_hz = tl.program_id(1)
    q_off = off_hz * stride_qh
    k_off = off_hz * stride_kh
    v_off = off_hz * stride_vh
    offs_m = start_m * BLOCK_M + tl.arange(0, BLOCK_M)
    offs_d = tl.arange(0, HEAD_DIM)
    offs_n = tl.arange(0, BLOCK_N)
    q_ptrs = Q + q_off + offs_m[:, None] * stride_qm + offs_d[None, :] * stride_qk
    k_ptrs = K + k_off + offs_d[:, None] * stride_kk + offs_n[None, :] * stride_kn
    v_ptrs = V + v_off + offs_n[:, None] * stride_vn + offs_d[None, :] * stride_vk
    m_i = tl.full([BLOCK_M], float("-inf"), dtype=tl.float32)
    l_i = tl.zeros([BLOCK_M], dtype=tl.float32) + 1.0
    acc = tl.zeros([BLOCK_M, HEAD_DIM], dtype=tl.float32)
    q = tl.load(q_ptrs)
    acc, l_i, m_i = _attn_fwd_inner(
        acc,
        l_i,
        m_i,
        q,
        k_ptrs,
        v_ptrs,
        sm_scale,
        stride_kn,
        stride_vn,
        start_m,
        seqlen_k,
        BLOCK_M,
        BLOCK_N,
        HEAD_DIM,
        CAUSAL,
    )
    acc = acc / l_i[:, None]
    lse = m_i + tl.math.log2(l_i) / 1.4426950408889634
    o_ptrs = (
        Out
        + off_hz * stride_oh
        + offs_m[:, None] * stride_om
        + offs_d[None, :] * stride_ok
    )
    tl.store(o_ptrs, acc.to(Out.dtype.element_ty))
    tl.store(Lse + off_hz * seqlen_q + offs_m, lse)

# config = {"BLOCK_M": 64, "BLOCK_N": 128, "HEAD_DIM": 128, "arch": "sm_100", "causal": false, "dtype": "fp8e4m3", "num_stages": 2, "num_warps": 8}
# arch = sm_100


// ===== COMPILED SASS (sm_100a) =====

	.target	sm_100a

	.elftype	@"ET_EXEC"


//--------------------- .note.nv.tkinfo           --------------------------
	.section	.note.nv.tkinfo,"",@"SHT_NOTE"
	.sectionflags	@"SHF_NOTE_NV_TKINFO"
	.tkinfo
        /*0018*/ 	.word	0x00000081
        /*0030*/ 	.string	""
        /*0030*/ 	.string	"ptxas-blackwell"
        /*0030*/ 	.string	"Cuda compilation tools, release 12.9, V12.9.86"
        /*0030*/ 	.string	"Build cuda_12.9.r12.9/compiler.36037853_0"
        /*0030*/ 	.string	"-v  -suppress-debug-info  -lineinfo  -arch sm_100a "



//--------------------- .note.nv.cuver            --------------------------
	.section	.note.nv.cuver,"",@"SHT_NOTE"
	.sectionflags	@"SHF_NOTE_NV_CUVER"
        /*0018*/ 	.short	0x0001
        /*001a*/ 	.short	0x0064
        /*001c*/ 	.short	0x0001
        /*001e*/ 	.short	0x0000
        /*0020*/ 	.short	0x0001
        /*0022*/ 	.short	0x0000


//--------------------- .nv.info                  --------------------------
	.section	.nv.info,"",@"SHT_CUDA_INFO"
	.align	4


	//----- nvinfo : EIATTR_REGCOUNT
	.align		4
        /*0000*/ 	.byte	0x04, 0x2f
        /*0002*/ 	.short	(.L_5 - .L_4)
	.align		4
.L_4:
        /*0004*/ 	.word	index@(attn_fwd)
        /*0008*/ 	.word	0x000000ff


	//----- nvinfo : EIATTR_FRAME_SIZE
	.align		4
.L_5:
        /*000c*/ 	.byte	0x04, 0x11
        /*000e*/ 	.short	(.L_7 - .L_6)
	.align		4
.L_6:
        /*0010*/ 	.word	index@($__internal_2_$__cuda_sm10x_tcgen05_guardrail_trap_unallocated_columns_being_dealloced)
        /*0014*/ 	.word	0x000001c8


	//----- nvinfo : EIATTR_FRAME_SIZE
	.align		4
.L_7:
        /*0018*/ 	.byte	0x04, 0x11
        /*001a*/ 	.short	(.L_9 - .L_8)
	.align		4
.L_8:
        /*001c*/ 	.word	index@($__internal_1_$__cuda_sm10x_tcgen05_guardrail_trap_phase_invalid_during_alloc)
        /*0020*/ 	.word	0x000001c8


	//----- nvinfo : EIATTR_FRAME_SIZE
	.align		4
.L_9:
        /*0024*/ 	.byte	0x04, 0x11
        /*0026*/ 	.short	(.L_11 - .L_10)
	.align		4
.L_10:
        /*0028*/ 	.word	index@($__internal_0_$__cuda_sm10x_tcgen05_guardrail_trap_col_being_dealloced_not_returned_by_alloc)
        /*002c*/ 	.word	0x000001c8


	//----- nvinfo : EIATTR_FRAME_SIZE
	.align		4
.L_11:
        /*0030*/ 	.byte	0x04, 0x11
        /*0032*/ 	.short	(.L_13 - .L_12)
	.align		4
.L_12:
        /*0034*/ 	.word	index@(attn_fwd)
        /*0038*/ 	.word	0x000001c8


	//----- nvinfo : EIATTR_MIN_STACK_SIZE
	.align		4
.L_13:
        /*003c*/ 	.byte	0x04, 0x12
        /*003e*/ 	.short	(.L_15 - .L_14)
	.align		4
.L_14:
        /*0040*/ 	.word	index@(attn_fwd)
        /*0044*/ 	.word	0x000001c8
.L_15:


//--------------------- .nv.info.attn_fwd         --------------------------
	.section	.nv.info.attn_fwd,"",@"SHT_CUDA_INFO"
	.sectionflags	@""
	.align	4


	//----- nvinfo : EIATTR_CUDA_API_VERSION
	.align		4
        /*0000*/ 	.byte	0x04, 0x37
        /*0002*/ 	.short	(.L_17 - .L_16)
.L_16:
        /*0004*/ 	.word	0x00000081


	//----- nvinfo : EIATTR_KPARAM_INFO
	.align		4
.L_17:
        /*0008*/ 	.byte	0x04, 0x17
        /*000a*/ 	.short	(.L_19 - .L_18)
.L_18:
        /*000c*/ 	.word	0x00000000
        /*0010*/ 	.short	0x0019
        /*0012*/ 	.short	0x0080
        /*0014*/ 	.byte	0x00, 0xf4, 0x21, 0x00


	//----- nvinfo : EIATTR_KPARAM_INFO
	.align		4
.L_19:
        /*0018*/ 	.byte	0x04, 0x17
        /*001a*/ 	.short	(.L_21 - .L_20)
.L_20:
        /*001c*/ 	.word	0x00000000
        /*0020*/ 	.short	0x0018
        /*0022*/ 	.short	0x0078
        /*0024*/ 	.byte	0x00, 0xf4, 0x21, 0x00


	//----- nvinfo : EIATTR_KPARAM_INFO
	.align		4
.L_21:
        /*0028*/ 	.byte	0x04, 0x17
        /*002a*/ 	.short	(.L_23 - .L_22)
.L_22:
        /*002c*/ 	.word	0x00000000
        /*0030*/ 	.short	0x0017
        /*0032*/ 	.short	0x0070
        /*0034*/ 	.byte	0x00, 0xf0, 0x11, 0x00


	//----- nvinfo : EIATTR_KPARAM_INFO
	.align		4
.L_23:
        /*0038*/ 	.byte	0x04, 0x17
        /*003a*/ 	.short	(.L_25 - .L_24)
.L_24:
        /*003c*/ 	.word	0x00000000
        /*0040*/ 	.short	0x0016
        /*0042*/ 	.short	0x006c
        /*0044*/ 	.byte	0x00, 0xf0, 0x11, 0x00


	//----- nvinfo : EIATTR_KPARAM_INFO
	.align		4
.L_25:
        /*0048*/ 	.byte	0x04, 0x17
        /*004a*/ 	.short	(.L_27 - .L_26)
.L_26:
        /*004c*/ 	.word	0x00000000
        /*0050*/ 	.short	0x0015
        /*0052*/ 	.short	0x0068
        /*0054*/ 	.byte	0x00, 0xf0, 0x11, 0x00


	//----- nvinfo : EIATTR_KPARAM_INFO
	.align		4
.L_27:
        /*0058*/ 	.byte	0x04, 0x17
        /*005a*/ 	.short	(.L_29 - .L_28)
.L_28:
        /*005c*/ 	.word	0x00000000
        /*0060*/ 	.short	0x0014
        /*0062*/ 	.short	0x0064
        /*0064*/ 	.byte	0x00, 0xf0, 0x11, 0x00


	//----- nvinfo : EIATTR_KPARAM_INFO
	.align		4
.L_29:
        /*0068*/ 	.byte	0x04, 0x17
        /*006a*/ 	.short	(.L_31 - .L_30)
.L_30:
        /*006c*/ 	.word	0x00000000
        /*0070*/ 	.short	0x0013
        /*0072*/ 	.short	0x0060
        /*0074*/ 	.byte	0x00, 0xf0, 0x11, 0x00


	//----- nvinfo : EIATTR_KPARAM_INFO
	.align		4
.L_31:
        /*0078*/ 	.byte	0x04, 0x17
        /*007a*/ 	.short	(.L_33 - .L_32)
.L_32:
        /*007c*/ 	.word	0x00000000
        /*0080*/ 	.short	0x0012
        /*0082*/ 	.short	0x005c
        /*0084*/ 	.byte	0x00, 0xf0, 0x11, 0x00


	//----- nvinfo : EIATTR_KPARAM_INFO
	.align		4
.L_33:
        /*0088*/ 	.byte	0x04, 0x17
        /*008a*/ 	.short	(.L_35 - .L_34)
.L_34:
        /*008c*/ 	.word	0x00000000
        /*0090*/ 	.short	0x0011
        /*0092*/ 	.short	0x0058
        /*0094*/ 	.byte	0x00, 0xf0, 0x11, 0x00


	//----- nvinfo : EIATTR_KPARAM_INFO
	.align		4
.L_35:
        /*0098*/ 	.byte	0x04, 0x17
        /*009a*/ 	.short	(.L_37 - .L_36)
.L_36:
        /*009c*/ 	.word	0x00000000
        /*00a0*/ 	.short	0x0010
        /*00a2*/ 	.short	0x0054
        /*00a4*/ 	.byte	0x00, 0xf0, 0x11, 0x00


	//----- nvinfo : EIATTR_KPARAM_INFO
	.align		4
.L_37:
        /*00a8*/ 	.byte	0x04, 0x17
        /*00aa*/ 	.short	(.L_39 - .L_38)
.L_38:
        /*00ac*/ 	.word	0x00000000
        /*00b0*/ 	.short	0x000f
        /*00b2*/ 	.short	0x0050
        /*00b4*/ 	.byte	0x00, 0xf0, 0x11, 0x00


	//----- nvinfo : EIATTR_KPARAM_INFO
	.align		4
.L_39:
        /*00b8*/ 	.byte	0x04, 0x17
        /*00ba*/ 	.short	(.L_41 - .L_40)
.L_40:
        /*00bc*/ 	.word	0x00000000
        /*00c0*/ 	.short	0x000e
        /*00c2*/ 	.short	0x004c
        /*00c4*/ 	.byte	0x00, 0xf0, 0x11, 0x00


	//----- nvinfo : EIATTR_KPARAM_INFO
	.align		4
.L_41:
        /*00c8*/ 	.byte	0x04, 0x17
        /*00ca*/ 	.short	(.L_43 - .L_42)
.L_42:
        /*00cc*/ 	.word	0x00000000
        /*00d0*/ 	.short	0x000d
        /*00d2*/ 	.short	0x0048
        /*00d4*/ 	.byte	0x00, 0xf0, 0x11, 0x00


	//----- nvinfo : EIATTR_KPARAM_INFO
	.align		4
.L_43:
        /*00d8*/ 	.byte	0x04, 0x17
        /*00da*/ 	.short	(.L_45 - .L_44)
.L_44:
        /*00dc*/ 	.word	0x00000000
        /*00e0*/ 	.short	0x000c
        /*00e2*/ 	.short	0x0044
        /*00e4*/ 	.byte	0x00, 0xf0, 0x11, 0x00


	//----- nvinfo : EIATTR_KPARAM_INFO
	.align		4
.L_45:
        /*00e8*/ 	.byte	0x04, 0x17
        /*00ea*/ 	.short	(.L_47 - .L_46)
.L_46:
        /*00ec*/ 	.word	0x00000000
        /*00f0*/ 	.short	0x000b
        /*00f2*/ 	.short	0x0040
        /*00f4*/ 	.byte	0x00, 0xf0, 0x11, 0x00


	//----- nvinfo : EIATTR_KPARAM_INFO
	.align		4
.L_47:
        /*00f8*/ 	.byte	0x04, 0x17
        /*00fa*/ 	.short	(.L_49 - .L_48)
.L_48:
        /*00fc*/ 	.word	0x00000000
        /*0100*/ 	.short	0x000a
        /*0102*/ 	.short	0x003c
        /*0104*/ 	.byte	0x00, 0xf0, 0x11, 0x00


	//----- nvinfo : EIATTR_KPARAM_INFO
	.align		4
.L_49:
        /*0108*/ 	.byte	0x04, 0x17
        /*010a*/ 	.short	(.L_51 - .L_50)
.L_50:
        /*010c*/ 	.word	0x00000000
        /*0110*/ 	.short	0x0009
        /*0112*/ 	.short	0x0038
        /*0114*/ 	.byte	0x00, 0xf0, 0x11, 0x00


	//----- nvinfo : EIATTR_KPARAM_INFO
	.align		4
.L_51:
        /*0118*/ 	.byte	0x04, 0x17
        /*011a*/ 	.short	(.L_53 - .L_52)
.L_52:
        /*011c*/ 	.word	0x00000000
        /*0120*/ 	.short	0x0008
        /*0122*/ 	.short	0x0034
        /*0124*/ 	.byte	0x00, 0xf0, 0x11, 0x00


	//----- nvinfo : EIATTR_KPARAM_INFO
	.align		4
.L_53:
        /*0128*/ 	.byte	0x04, 0x17
        /*012a*/ 	.short	(.L_55 - .L_54)
.L_54:
        /*012c*/ 	.word	0x00000000
        /*0130*/ 	.short	0x0007
        /*0132*/ 	.short	0x0030
        /*0134*/ 	.byte	0x00, 0xf0, 0x11, 0x00


	//----- nvinfo : EIATTR_KPARAM_INFO
	.align		4
.L_55:
        /*0138*/ 	.byte	0x04, 0x17
        /*013a*/ 	.short	(.L_57 - .L_56)
.L_56:
        /*013c*/ 	.word	0x00000000
        /*0140*/ 	.short	0x0006
        /*0142*/ 	.short	0x002c
        /*0144*/ 	.byte	0x00, 0xf0, 0x11, 0x00


	//----- nvinfo : EIATTR_KPARAM_INFO
	.align		4
.L_57:
        /*0148*/ 	.byte	0x04, 0x17
        /*014a*/ 	.short	(.L_59 - .L_58)
.L_58:
        /*014c*/ 	.word	0x00000000
        /*0150*/ 	.short	0x0005
        /*0152*/ 	.short	0x0028
        /*0154*/ 	.byte	0x00, 0xf0, 0x11, 0x00


	//----- nvinfo : EIATTR_KPARAM_INFO
	.align		4
.L_59:
        /*0158*/ 	.byte	0x04, 0x17
        /*015a*/ 	.short	(.L_61 - .L_60)
.L_60:
        /*015c*/ 	.word	0x00000000
        /*0160*/ 	.short	0x0004
        /*0162*/ 	.short	0x0020
        /*0164*/ 	.byte	0x00, 0xf4, 0x21, 0x00


	//----- nvinfo : EIATTR_KPARAM_INFO
	.align		4
.L_61:
        /*0168*/ 	.byte	0x04, 0x17
        /*016a*/ 	.short	(.L_63 - .L_62)
.L_62:
        /*016c*/ 	.word	0x00000000
        /*0170*/ 	.short	0x0003
        /*0172*/ 	.short	0x0018
        /*0174*/ 	.byte	0x00, 0xf4, 0x21, 0x00


	//----- nvinfo : EIATTR_KPARAM_INFO
	.align		4
.L_63:
        /*0178*/ 	.byte	0x04, 0x17
        /*017a*/ 	.short	(.L_65 - .L_64)
.L_64:
        /*017c*/ 	.word	0x00000000
        /*0180*/ 	.short	0x0002
        /*0182*/ 	.short	0x0010
        /*0184*/ 	.byte	0x00, 0xf4, 0x21, 0x00


	//----- nvinfo : EIATTR_KPARAM_INFO
	.align		4
.L_65:
        /*0188*/ 	.byte	0x04, 0x17
        /*018a*/ 	.short	(.L_67 - .L_66)
.L_66:
        /*018c*/ 	.word	0x00000000
        /*0190*/ 	.short	0x0001
        /*0192*/ 	.short	0x0008
        /*0194*/ 	.byte	0x00, 0xf4, 0x21, 0x00


	//----- nvinfo : EIATTR_KPARAM_INFO
	.align		4
.L_67:
        /*0198*/ 	.byte	0x04, 0x17
        /*019a*/ 	.short	(.L_69 - .L_68)
.L_68:
        /*019c*/ 	.word	0x00000000
        /*01a0*/ 	.short	0x0000
        /*01a2*/ 	.short	0x0000
        /*01a4*/ 	.byte	0x00, 0xf4, 0x21, 0x00


	//----- nvinfo : EIATTR_AT_ENTRY_FRAGMENTS
	.align		4
.L_69:
        /*01a8*/ 	.byte	0x04, 0x4f
        /*01aa*/ 	.short	(.L_71 - .L_70)


	//   ....[0]....
.L_70:
        /*01ac*/ 	.word	0x00000004


	//----- nvinfo : EIATTR_RESERVED_SMEM_USED
	.align		4
.L_71:
        /*01b0*/ 	.byte	0x01, 0x41
	.zero		2


	//----- nvinfo : EIATTR_SPARSE_MMA_MASK
	.align		4
        /*01b4*/ 	.byte	0x03, 0x50
        /*01b6*/ 	.short	0x0000


	//----- nvinfo : EIATTR_TCGEN05_1CTA_USED
	.align		4
        /*01b8*/ 	.byte	0x01, 0x51
	.zero		2


	//----- nvinfo : EIATTR_MAXREG_COUNT
	.align		4
        /*01bc*/ 	.byte	0x03, 0x1b
        /*01be*/ 	.short	0x00ff


	//----- nvinfo : EIATTR_NUM_BARRIERS
	.align		4
        /*01c0*/ 	.byte	0x02, 0x4c
        /*01c2*/ 	.byte	0x01
	.zero		1


	//----- nvinfo : EIATTR_ANNOTATIONS
	.align		4
        /*01c4*/ 	.byte	0x04, 0x55
        /*01c6*/ 	.short	(.L_73 - .L_72)


	//   ....[0]....
.L_72:
        /*01c8*/ 	.word	0x00000001
        /*01cc*/ 	.byte	0x00, 0x17, 0x00, 0x00, 0x01, 0x00, 0x00, 0x00, 0x30, 0x17, 0x00, 0x00, 0x01, 0x00, 0x00, 0x00
        /* <DEDUP_REMOVED lines=86> */
        /*073c*/ 	.byte	0x10, 0xa0, 0x00, 0x00


	//----- nvinfo : EIATTR_INT_WARP_WIDE_INSTR_OFFSETS
	.align		4
.L_73:
        /*0740*/ 	.byte	0x04, 0x31
        /*0742*/ 	.short	(.L_75 - .L_74)


	//   ....[0]....
.L_74:
        /*0744*/ 	.word	0x00001d80


	//   ....[1]....
        /*0748*/ 	.word	0x00001da0


	//   ....[2]....
        /*074c*/ 	.word	0x00002830


	//   ....[3]....
        /*0750*/ 	.word	0x00002c40


	//   ....[4]....
        /*0754*/ 	.word	0x00007860


	//   ....[5]....
        /*0758*/ 	.word	0x0000bee0


	//   ....[6]....
        /*075c*/ 	.word	0x0000bf30


	//----- nvinfo : EIATTR_COOP_GROUP_MASK_REGIDS
	.align		4
.L_75:
        /*0760*/ 	.byte	0x04, 0x29
        /*0762*/ 	.short	(.L_77 - .L_76)


	//   ....[0]....
.L_76:
        /*0764*/ 	.word	0xffffffff


	//   ....[1]....
        /*0768*/ 	.word	0xffffffff


	//   ....[2]....
        /*076c*/ 	.word	0xffffffff


	//   ....[3]....
        /*0770*/ 	.word	0xffffffff


	//   ....[4]....
        /*0774*/ 	.word	0xffffffff


	//   ....[5]....
        /*0778*/ 	.word	0xffffffff


	//   ....[6]....
        /*077c*/ 	.word	0xffffffff


	//   ....[7]....
        /*0780*/ 	.word	0xffffffff


	//   ....[8]....
        /*0784*/ 	.word	0xffffffff


	//   ....[9]....
        /*0788*/ 	.word	0xffffffff


	//   ....[10]....
        /*078c*/ 	.word	0xffffffff


	//   ....[11]....
        /*0790*/ 	.word	0xffffffff


	//----- nvinfo : EIATTR_COOP_GROUP_INSTR_OFFSETS
	.align		4
.L_77:
        /*0794*/ 	.byte	0x04, 0x28
        /*0796*/ 	.short	(.L_79 - .L_78)


	//   ....[0]....
.L_78:
        /*0798*/ 	.word	0x00000060


	//   ....[1]....
        /*079c*/ 	.word	0x00000320


	//   ....[2]....
        /*07a0*/ 	.word	0x00003c90


	//   ....[3]....
        /*07a4*/ 	.word	0x00004430


	//   ....[4]....
        /*07a8*/ 	.word	0x00004cc0


	//   ....[5]....
        /*07ac*/ 	.word	0x00004d10


	//   ....[6]....
        /*07b0*/ 	.word	0x00007e30


	//   ....[7]....
        /*07b4*/ 	.word	0x00007ec0


	//   ....[8]....
        /*07b8*/ 	.word	0x00008760


	//   ....[9]....
        /*07bc*/ 	.word	0x000087c0


	//   ....[10]....
        /*07c0*/ 	.word	0x0000bd70


	//   ....[11]....
        /*07c4*/ 	.word	0x0000bfe0


	//----- nvinfo : EIATTR_VRC_CTA_INIT_COUNT
	.align		4
.L_79:
        /*07c8*/ 	.byte	0x02, 0x4a
        /*07ca*/ 	.byte	0x80
	.zero		1


	//----- nvinfo : EIATTR_MBARRIER_INSTR_OFFSETS
	.align		4
        /*07cc*/ 	.byte	0x04, 0x39
        /*07ce*/ 	.short	(.L_81 - .L_80)


	//   ....[0]....
.L_80:
        /*07d0*/ 	.word	0x00002030
        /*07d4*/ 	.word	0x000000ff
        /*07d8*/ 	.word	0x00000000
        /*07dc*/ 	.short	0x0100
        /*07de*/ 	.byte	0x0f
	.zero		1


	//   ....[1]....
        /*07e0*/ 	.word	0x00002840
        /*07e4*/ 	.word	0x000000ff
        /*07e8*/ 	.word	0x00010008
        /*07ec*/ 	.short	0x0100
        /*07ee*/ 	.byte	0x0d
	.zero		1


	//   ....[2]....
        /*07f0*/ 	.word	0x00002d10
        /*07f4*/ 	.word	0x000000ff
        /*07f8*/ 	.word	0x00004000
        /*07fc*/ 	.short	0x0100
        /*07fe*/ 	.byte	0x0d
	.zero		1


	//   ....[3]....
        /*0800*/ 	.word	0x00002f60
        /*0804*/ 	.word	0x000000ff
        /*0808*/ 	.word	0x00004000
        /*080c*/ 	.short	0x010a
        /*080e*/ 	.byte	0x0d
	.zero		1


	//   ....[4]....
        /*0810*/ 	.word	0x00003130
        /*0814*/ 	.word	0x000000ff
        /*0818*/ 	.word	0x00004000
        /*081c*/ 	.short	0x0108
        /*081e*/ 	.byte	0x0d
	.zero		1


	//   ....[5]....
        /*0820*/ 	.word	0x00007930
        /*0824*/ 	.word	0x000000ff
        /*0828*/ 	.word	0x00010010
        /*082c*/ 	.short	0x0100
        /*082e*/ 	.byte	0x0d
	.zero		1


	//   ....[6]....
        /*0830*/ 	.word	0x00007a90
        /*0834*/ 	.word	0x000000ff
        /*0838*/ 	.word	0x00010010
        /*083c*/ 	.short	0x010a
        /*083e*/ 	.byte	0x0d
	.zero		1


	//   ....[7]....
        /*0840*/ 	.word	0x00007b10
        /*0844*/ 	.word	0x000000ff
        /*0848*/ 	.word	0x00010010
        /*084c*/ 	.short	0x0108
        /*084e*/ 	.byte	0x0d
	.zero		1


	//   ....[8]....
        /*0850*/ 	.word	0x00008820
        /*0854*/ 	.word	0x000000ff
        /*0858*/ 	.word	0x00000000
        /*085c*/ 	.short	0x010a
        /*085e*/ 	.byte	0x0f
	.zero		1


	//   ....[9]....
        /*0860*/ 	.word	0x0000a0f0
        /*0864*/ 	.word	0x000000ff
        /*0868*/ 	.word	0x00000000
        /*086c*/ 	.short	0x010a
        /*086e*/ 	.byte	0x0f
	.zero		1


	//   ....[10]....
        /*0870*/ 	.word	0x0000a210
        /*0874*/ 	.word	0x000000ff
        /*0878*/ 	.word	0x00010000
        /*087c*/ 	.short	0x0108
        /*087e*/ 	.byte	0x0d
	.zero		1


	//   ....[11]....
        /*0880*/ 	.word	0x0000a330
        /*0884*/ 	.word	0x000000ff
        /*0888*/ 	.word	0x00010008
        /*088c*/ 	.short	0x0108
        /*088e*/ 	.byte	0x0d
	.zero		1


	//   ....[12]....
        /*0890*/ 	.word	0x0000c000
        /*0894*/ 	.word	0x000000ff
        /*0898*/ 	.word	0x00004000
        /*089c*/ 	.short	0x010a
        /*089e*/ 	.byte	0x0d
	.zero		1


	//   ....[13]....
        /*08a0*/ 	.word	0x0000c030
        /*08a4*/ 	.word	0x000000ff
        /*08a8*/ 	.word	0x00010010
        /*08ac*/ 	.short	0x010a
        /*08ae*/ 	.byte	0x0d
	.zero		1


	//   ....[14]....
        /*08b0*/ 	.word	0x0000c060
        /*08b4*/ 	.word	0x000000ff
        /*08b8*/ 	.word	0x00000000
        /*08bc*/ 	.short	0x010a
        /*08be*/ 	.byte	0x0f
	.zero		1


	//   ....[15]....
        /*08c0*/ 	.word	0x0000c090
        /*08c4*/ 	.word	0x000000ff
        /*08c8*/ 	.word	0x00000000
        /*08cc*/ 	.short	0x010a
        /*08ce*/ 	.byte	0x0f
	.zero		1


	//----- nvinfo : EIATTR_NUM_MBARRIERS
	.align		4
.L_81:
        /*08d0*/ 	.byte	0x03, 0x38
        /*08d2*/ 	.short	0xffff


	//----- nvinfo : EIATTR_EXIT_INSTR_OFFSETS
	.align		4
        /*08d4*/ 	.byte	0x04, 0x1c
        /*08d6*/ 	.short	(.L_83 - .L_82)


	//   ....[0]....
.L_82:
        /*08d8*/ 	.word	0x0000bff0


	//----- nvinfo : EIATTR_REQNTID
	.align		4
.L_83:
        /*08dc*/ 	.byte	0x04, 0x10
        /*08de*/ 	.short	(.L_85 - .L_84)
.L_84:
        /*08e0*/ 	.word	0x00000100
        /*08e4*/ 	.word	0x00000001
        /*08e8*/ 	.word	0x00000001


	//----- nvinfo : EIATTR_CRS_STACK_SIZE
	.align		4
.L_85:
        /*08ec*/ 	.byte	0x04, 0x1e
        /*08ee*/ 	.short	(.L_87 - .L_86)
.L_86:
        /*08f0*/ 	.word	0x00000000


	//----- nvinfo : EIATTR_CBANK_PARAM_SIZE
	.align		4
.L_87:
        /*08f4*/ 	.byte	0x03, 0x19
        /*08f6*/ 	.short	0x0088


	//----- nvinfo : EIATTR_PARAM_CBANK
	.align		4
        /*08f8*/ 	.byte	0x04, 0x0a
        /*08fa*/ 	.short	(.L_89 - .L_88)
	.align		4
.L_88:
        /*08fc*/ 	.word	index@(.nv.constant0.attn_fwd)
        /*0900*/ 	.short	0x0380
        /*0902*/ 	.short	0x0088


	//----- nvinfo : EIATTR_SW_WAR
	.align		4
.L_89:
        /*0904*/ 	.byte	0x04, 0x36
        /*0906*/ 	.short	(.L_91 - .L_90)
.L_90:
        /*0908*/ 	.word	0x00000008
.L_91:


//--------------------- .nv.compat                --------------------------
	.section	.nv.compat,"",@"SHT_CUDA_COMPAT_INFO"
	.align	4
        /*0000*/ 	.byte	0x02, 0x02, 0x02, 0x00, 0x02, 0x05, 0x05, 0x00, 0x02, 0x03, 0x00, 0x00, 0x02, 0x06, 0x01, 0x00


//--------------------- .nv.callgraph             --------------------------
	.section	.nv.callgraph,"",@"SHT_CUDA_CALLGRAPH"
	.align	4
	.sectionentsize	8
	.align		4
        /*0000*/ 	.word	0x00000000
	.align		4
        /*0004*/ 	.word	0xffffffff
	.align		4
        /*0008*/ 	.word	0x00000000
	.align		4
        /*000c*/ 	.word	0xfffffffe
	.align		4
        /*0010*/ 	.word	0x00000000
	.align		4
        /*0014*/ 	.word	0xfffffffd
	.align		4
        /*0018*/ 	.word	0x00000000
	.align		4
        /*001c*/ 	.word	0xfffffffc


//--------------------- .nv.constant4             --------------------------
	.section	.nv.constant4,"a",@progbits
	.align	8
	.align		8
.nv.constant4:
        /*0000*/ 	.dword	_$_str


//--------------------- .text.attn_fwd            --------------------------
	.section	.text.attn_fwd,"ax",@progbits
	.align	128
        .global         attn_fwd
        .type           attn_fwd,@function
        .size           attn_fwd,(.L_x_27 - attn_fwd)
        .other          attn_fwd,@"STO_CUDA_ENTRY STV_DEFAULT"
attn_fwd:
.text.attn_fwd:
[----:B------:R-:W0:Y:S01]  /*0000*/  LDC R1, c[0x0][0x37c] ;  /* 0x0000df00ff017b82 */ /* 0x000e220000000800 */
[----:B------:R-:W1:Y:S01]  /*0010*/  S2R R0, SR_TID.X ;  /* 0x0000000000007919 */ /* 0x000e620000002100 */
[----:B0-----:R-:W-:Y:S01]  /*0020*/  VIADD R1, R1, 0xfffffe38 ;  /* 0xfffffe3801017836 */ /* 0x001fe20000000000 */
[----:B-1----:R-:W-:-:S13]  /*0030*/  ISETP.GE.U32.AND P1, PT, R0, 0x20, PT ;  /* 0x000000200000780c */ /* 0x002fda0003f26070 */
[----:B------:R-:W-:Y:S05]  /*0040*/  @P1 BRA `(.L_x_0) ;  /* 0x0000000000b81947 */ /* 0x000fea0003800000 */
[----:B------:R-:W0:Y:S01]  /*0050*/  S2UR UR6, SR_CgaCtaId ;  /* 0x00000000000679c3 */ /* 0x000e220000008800 */
[----:B------:R-:W-:Y:S01]  /*0060*/  NOP ;  /* 0x0000000000007918 */ /* 0x000fe20000000000 */
[----:B------:R-:W-:Y:S02]  /*0070*/  UMOV UR4, 0x40 ;  /* 0x0000004000047882 */ /* 0x000fe40000000000 */
[----:B0-----:R-:W-:-:S09]  /*0080*/  ULEA UR4, UR6, UR4, 0x18 ;  /* 0x0000000406047291 */ /* 0x001fd2000f8ec0ff */
[----:B------:R-:W0:Y:S01]  /*0090*/  LDS.U8 R0, [UR4] ;  /* 0x00000004ff007984 */ /* 0x000e220008000000 */
[----:B------:R-:W-:Y:S02]  /*00a0*/  UMOV UR4, 0x400 ;  /* 0x0000040000047882 */ /* 0x000fe40000000000 */
[----:B------:R-:W-:Y:S01]  /*00b0*/  ULEA UR4, UR6, UR4, 0x18 ;  /* 0x0000000406047291 */ /* 0x000fe2000f8ec0ff */
[----:B0-----:R-:W-:-:S13]  /*00c0*/  ISETP.NE.AND P0, PT, R0, RZ, PT ;  /* 0x000000ff0000720c */ /* 0x001fda0003f05270 */
[----:B------:R-:W-:Y:S05]  /*00d0*/  @P0 BRA `(.L_x_1) ;  /* 0x00000000007c0947 */ /* 0x000fea0003800000 */
[----:B------:R-:W-:-:S13]  /*00e0*/  ELECT P0, URZ, PT ;  /* 0x0000000000ff782f */ /* 0x000fda0003800000 */
[----:B------:R-:W-:Y:S05]  /*00f0*/  @!P0 BRA `(.L_x_2) ;  /* 0x0000000000848947 */ /* 0x000fea0003800000 */
[----:B------:R-:W-:Y:S01]  /*0100*/  UMOV UR5, 0x4 ;  /* 0x0000000400057882 */ /* 0x000fe20000000000 */
[----:B------:R-:W-:Y:S02]  /*0110*/  IMAD.MOV.U32 R4, RZ, RZ, 0x1 ;  /* 0x00000001ff047424 */ /* 0x000fe400078e00ff */
[----:B------:R-:W-:Y:S02]  /*0120*/  IMAD.MOV.U32 R5, RZ, RZ, 0xf ;  /* 0x0000000fff057424 */ /* 0x000fe400078e00ff */
[----:B------:R-:W-:Y:S04]  /*0130*/  DEPBAR.LE SB0, 0x36 ;  /* 0x00008d800000791a */ /* 0x000fe80000000000 */
[----:B------:R-:W0:Y:S02]  /*0140*/  UTCATOMSWS.FIND_AND_SET.ALIGN UP0, UR5, UR5 ;  /* 0x00000005000575e3 */ /* 0x000e240008000800 */
[----:B0-----:R-:W-:-:S04]  /*0150*/  PLOP3.LUT P0, PT, PT, PT, UP0, 0x80, 0x8 ;  /* 0x000000000008781c */ /* 0x001fc80003f0f008 */
[----:B------:R-:W-:-:S04]  /*0160*/  SEL R0, RZ, 0xffffffff, !P0 ;  /* 0xffffffffff007807 */ /* 0x000fc80004000000 */
[----:B------:R-:W-:Y:S01]  /*0170*/  ISETP.NE.AND P0, PT, R0, RZ, PT ;  /* 0x000000ff0000720c */ /* 0x000fe20003f05270 */
[----:B------:R-:W-:-:S12]  /*0180*/  IMAD.U32 R0, RZ, RZ, UR5 ;  /* 0x00000005ff007e24 */ /* 0x000fd8000f8e00ff */
[----:B------:R-:W-:Y:S05]  /*0190*/  @P0 BRA `(.L_x_3) ;  /* 0x0000000000240947 */ /* 0x000fea0003800000 */
.L_x_4:
[----:B------:R-:W-:Y:S05]  /*01a0*/  NANOSLEEP 0x64 ;  /* 0x000000640000795d */ /* 0x000fea0003800000 */
[----:B------:R-:W-:-:S05]  /*01b0*/  UMOV UR5, 0x4 ;  /* 0x0000000400057882 */ /* 0x000fca0000000000 */
[----:B------:R-:W-:Y:S04]  /*01c0*/  DEPBAR.LE SB0, 0x36 ;  /* 0x00008d800000791a */ /* 0x000fe80000000000 */
[----:B------:R-:W0:Y:S02]  /*01d0*/  UTCATOMSWS.FIND_AND_SET.ALIGN UP0, UR5, UR5 ;  /* 0x00000005000575e3 */ /* 0x000e240008000800 */
[----:B0-----:R-:W-:-:S04]  /*01e0*/  PLOP3.LUT P0, PT, PT, PT, UP0, 0x80, 0x8 ;  /* 0x000000000008781c */ /* 0x001fc80003f0f008 */
[----:B------:R-:W-:-:S04]  /*01f0*/  SEL R0, RZ, 0xffffffff, !P0 ;  /* 0xffffffffff007807 */ /* 0x000fc80004000000 */
[----:B------:R-:W-:Y:S01]  /*0200*/  ISETP.NE.AND P0, PT, R0, RZ, PT ;  /* 0x000000ff0000720c */ /* 0x000fe20003f05270 */
[----:B------:R-:W-:-:S12]  /*0210*/  IMAD.U32 R0, RZ, RZ, UR5 ;  /* 0x00000005ff007e24 */ /* 0x000fd8000f8e00ff */
[----:B------:R-:W-:Y:S05]  /*0220*/  @!P0 BRA `(.L_x_4) ;  /* 0xfffffffc00dc8947 */ /* 0x000fea000383ffff */
.L_x_3:
[C---:B------:R-:W-:Y:S01]  /*0230*/  VIADD R3, R0.reuse, 0x10 ;  /* 0x0000001000037836 */ /* 0x040fe20000000000 */
[----:B------:R-:W-:Y:S01]  /*0240*/  UMOV UR5, 0x50 ;  /* 0x0000005000057882 */ /* 0x000fe20000000000 */
[----:B------:R-:W-:Y:S01]  /*0250*/  SHF.L.U32 R2, R5, R0, RZ ;  /* 0x0000000005027219 */ /* 0x000fe200000006ff */
[----:B------:R-:W-:Y:S01]  /*0260*/  ULEA UR5, UR6, UR5, 0x18 ;  /* 0x0000000506057291 */ /* 0x000fe2000f8ec0ff */
[----:B------:R-:W-:Y:S01]  /*0270*/  IMAD.SHL.U32 R0, R0, 0x20, RZ ;  /* 0x0000002000007824 */ /* 0x000fe200078e00ff */
[----:B------:R-:W-:-:S04]  /*0280*/  SHF.L.U32 R3, R4, R3, RZ ;  /* 0x0000000304037219 */ /* 0x000fc800000006ff */
[----:B------:R-:W-:-:S05]  /*0290*/  LOP3.LUT R2, R3, R2, RZ, 0xfc, !PT ;  /* 0x0000000203027212 */ /* 0x000fca00078efcff */
[----:B------:R0:W-:Y:S04]  /*02a0*/  ATOMS.OR RZ, [UR5], R2 ;  /* 0x00000002ffff798c */ /* 0x0001e8000b000005 */
[----:B------:R0:W-:Y:S01]  /*02b0*/  STS [UR4], R0 ;  /* 0x00000000ff007988 */ /* 0x0001e20008000804 */
[----:B------:R-:W-:Y:S05]  /*02c0*/  BRA `(.L_x_2) ;  /* 0x0000000000107947 */ /* 0x000fea0003800000 */
.L_x_1:
[----:B------:R-:W-:Y:S01]  /*02d0*/  IMAD.MOV.U32 R0, RZ, RZ, -0x1 ;  /* 0xffffffffff007424 */ /* 0x000fe200078e00ff */
[----:B------:R-:W-:-:S04]  /*02e0*/  MOV R2, 0x310 ;  /* 0x0000031000027802 */ /* 0x000fc80000000f00 */
[----:B------:R0:W-:Y:S03]  /*02f0*/  STS [UR4], R0 ;  /* 0x00000000ff007988 */ /* 0x0001e60008000804 */
[----:B0-----:R-:W-:Y:S05]  /*0300*/  CALL.REL.NOINC `($__internal_1_$__cuda_sm10x_tcgen05_guardrail_trap_phase_invalid_during_alloc) ;  /* 0x000000bc00787944 */ /* 0x001fea0003c00000 */
.L_x_2:
[----:B------:R-:W-:Y:S05]  /*0310*/  WARPSYNC.ALL ;  /* 0x0000000000007948 */ /* 0x000fea0003800000 */
[----:B------:R-:W-:Y:S01]  /*0320*/  NOP ;  /* 0x0000000000007918 */ /* 0x000fe20000000000 */
.L_x_0:
[----:B------:R-:W1:Y:S01]  /*0330*/  S2R R73, SR_TID.X ;  /* 0x0000000000497919 */ /* 0x000e620000002100 */
[----:B------:R-:W2:Y:S01]  /*0340*/  S2UR UR6, SR_CgaCtaId ;  /* 0x00000000000679c3 */ /* 0x000ea20000008800 */
[----:B------:R-:W3:Y:S01]  /*0350*/  LDCU.64 UR4, c[0x0][0x3b0] ;  /* 0x00007600ff0477ac */ /* 0x000ee20008000a00 */
[----:B------:R-:W4:Y:S01]  /*0360*/  S2R R3, SR_CTAID.X ;  /* 0x0000000000037919 */ /* 0x000f220000002500 */
[----:B------:R-:W-:Y:S01]  /*0370*/  UMOV UR13, 0x400 ;  /* 0x00000400000d7882 */ /* 0x000fe20000000000 */
[----:B------:R-:W0:Y:S04]  /*0380*/  LDCU.64 UR30, c[0x0][0x358] ;  /* 0x00006b00ff1e77ac */ /* 0x000e280008000a00 */
[----:B------:R-:W3:Y:S08]  /*0390*/  S2UR UR14, SR_CTAID.Y ;  /* 0x00000000000e79c3 */ /* 0x000ef00000002600 */
[----:B------:R-:W0:Y:S08]  /*03a0*/  LDC.64 R48, c[0x0][0x380] ;  /* 0x0000e000ff307b82 */ /* 0x000e300000000a00 */
[----:B------:R-:W0:Y:S01]  /*03b0*/  LDC R51, c[0x0][0x3b8] ;  /* 0x0000ee00ff337b82 */ /* 0x000e220000000800 */
[----:B--2---:R-:W-:-:S07]  /*03c0*/  ULEA UR13, UR6, UR13, 0x18 ;  /* 0x0000000d060d7291 */ /* 0x004fce000f8ec0ff */
[----:B------:R-:W-:Y:S01]  /*03d0*/  BAR.SYNC.DEFER_BLOCKING 0x0 ;  /* 0x0000000000007b1d */ /* 0x000fe20000010000 */
[C---:B01----:R-:W-:Y:S01]  /*03e0*/  LOP3.LUT R0, R73.reuse, 0x3f, RZ, 0xc0, !PT ;  /* 0x0000003f49007812 */ /* 0x043fe200078ec0ff */
[----:B---3--:R-:W-:Y:S01]  /*03f0*/  UIMAD UR4, UR14, UR4, URZ ;  /* 0x000000040e0472a4 */ /* 0x008fe2000f8e02ff */
[----:B------:R-:W-:-:S05]  /*0400*/  LEA.HI R4, R73, 0x2c, RZ, 0x1a ;  /* 0x0000002c49047811 */ /* 0x000fca00078fd0ff */
[----:B------:R-:W0:Y:S01]  /*0410*/  LDC.64 R150, c[0x0][0x3c0] ;  /* 0x0000f000ff967b82 */ /* 0x000e220000000a00 */
[----:B----4-:R-:W-:Y:S01]  /*0420*/  IMAD R2, R3, 0x40, R0 ;  /* 0x0000004003027824 */ /* 0x010fe200078e0200 */
[----:B------:R-:W-:-:S03]  /*0430*/  SHF.R.U32.HI R0, RZ, 0x6, R73 ;  /* 0x00000006ff007819 */ /* 0x000fc60000011649 */
[----:B------:R-:W-:Y:S01]  /*0440*/  IMAD R3, R2, UR5, RZ ;  /* 0x0000000502037c24 */ /* 0x000fe2000f8e02ff */
[----:B------:R-:W-:Y:S01]  /*0450*/  SGXT.U32 R0, R0, 0x2 ;  /* 0x000000020000781a */ /* 0x000fe20000000000 */
[----:B------:R-:W-:Y:S01]  /*0460*/  USHF.R.S32.HI UR5, URZ, 0x1f, UR4 ;  /* 0x0000001fff057899 */ /* 0x000fe20008011404 */
[----:B------:R-:W1:Y:S02]  /*0470*/  LDC.64 R70, c[0x0][0x388] ;  /* 0x0000e200ff467b82 */ /* 0x000e640000000a00 */
[----:B------:R-:W-:Y:S01]  /*0480*/  IADD3 R47, P0, P2, R3, UR4, R48 ;  /* 0x00000004032f7c10 */ /* 0x000fe2000fa1e030 */
[----:B------:R-:W2:Y:S01]  /*0490*/  LDCU UR4, c[0x0][0x3c8] ;  /* 0x00007900ff0477ac */ /* 0x000ea20008000800 */
[----:B------:R-:W-:Y:S01]  /*04a0*/  SHF.R.S32.HI R2, RZ, 0x1f, R3 ;  /* 0x0000001fff027819 */ /* 0x000fe20000011403 */
[----:B------:R-:W-:Y:S01]  /*04b0*/  IMAD R3, R0, R51, RZ ;  /* 0x0000003300037224 */ /* 0x000fe200078e02ff */
[----:B------:R-:W-:Y:S01]  /*04c0*/  LEA.HI R0, R73, 0xc, RZ, 0x1a ;  /* 0x0000000c49007811 */ /* 0x000fe200078fd0ff */
[----:B------:R-:W3:Y:S01]  /*04d0*/  LDS R53, [UR13] ;  /* 0x0000000dff357984 */ /* 0x000ee20008000800 */
[----:B------:R-:W-:Y:S01]  /*04e0*/  IADD3.X R49, PT, PT, R2, UR5, R49, P0, P2 ;  /* 0x0000000502317c10 */ /* 0x000fe200087e4431 */
[----:B------:R-:W-:Y:S01]  /*04f0*/  IMAD R17, R51, 0x4, R3 ;  /* 0x0000000433117824 */ /* 0x000fe200078e0203 */
[----:B------:R-:W-:Y:S01]  /*0500*/  BAR.SYNC.DEFER_BLOCKING 0x0 ;  /* 0x0000000000007b1d */ /* 0x000fe20000010000 */
[----:B------:R-:W-:Y:S01]  /*0510*/  IADD3 R6, P0, PT, R3, R47, RZ ;  /* 0x0000002f03067210 */ /* 0x000fe20007f1e0ff */
[----:B------:R-:W-:Y:S01]  /*0520*/  IMAD R0, R0, R51, RZ ;  /* 0x0000003300007224 */ /* 0x000fe200078e02ff */
[----:B------:R-:W-:-:S02]  /*0530*/  LEA.HI R2, R73, 0x1c, RZ, 0x1a ;  /* 0x0000001c49027811 */ /* 0x000fc400078fd0ff */
[----:B------:R-:W-:Y:S02]  /*0540*/  LEA.HI.X.SX32 R7, R3, R49, 0x1, P0 ;  /* 0x0000003103077211 */ /* 0x000fe400000f0eff */
[----:B------:R-:W-:Y:S01]  /*0550*/  IADD3 R10, P0, PT, R0, R47, RZ ;  /* 0x0000002f000a7210 */ /* 0x000fe20007f1e0ff */
[----:B------:R-:W-:Y:S01]  /*0560*/  IMAD R5, R2, R51, RZ ;  /* 0x0000003302057224 */ /* 0x000fe200078e02ff */
[----:B------:R-:W-:Y:S02]  /*0570*/  IADD3 R8, P2, PT, R17, R47, RZ ;  /* 0x0000002f11087210 */ /* 0x000fe40007f5e0ff */
[----:B------:R-:W-:Y:S02]  /*0580*/  LEA.HI.X.SX32 R11, R0, R49, 0x1, P0 ;  /* 0x00000031000b7211 */ /* 0x000fe400000f0eff */
[----:B------:R-:W-:Y:S01]  /*0590*/  LEA.HI R0, R73, 0x3c, RZ, 0x1a ;  /* 0x0000003c49007811 */ /* 0x000fe200078fd0ff */
[----:B------:R-:W-:Y:S01]  /*05a0*/  IMAD R15, R4, R51, RZ ;  /* 0x00000033040f7224 */ /* 0x000fe200078e02ff */
[----:B------:R-:W-:-:S03]  /*05b0*/  LEA.HI.X.SX32 R9, R17, R49, 0x1, P2 ;  /* 0x0000003111097211 */ /* 0x000fc600010f0eff */
[----:B------:R-:W-:Y:S01]  /*05c0*/  IMAD R19, R0, R51, RZ ;  /* 0x0000003300137224 */ /* 0x000fe200078e02ff */
[----:B------:R-:W-:Y:S02]  /*05d0*/  LEA.HI R0, R73, 0x5c, RZ, 0x1a ;  /* 0x0000005c49007811 */ /* 0x000fe400078fd0ff */
[-C--:B------:R-:W-:Y:S02]  /*05e0*/  IADD3 R12, P2, PT, R5, R47.reuse, RZ ;  /* 0x0000002f050c7210 */ /* 0x080fe40007f5e0ff */
[----:B------:R-:W-:Y:S01]  /*05f0*/  IADD3 R14, P0, PT, R15, R47, RZ ;  /* 0x0000002f0f0e7210 */ /* 0x000fe20007f1e0ff */
[----:B------:R4:W5:Y:S01]  /*0600*/  LDG.E.U8 R2, desc[UR30][R8.64] ;  /* 0x0000001e08027981 */ /* 0x000962000c1e1100 */
[-C--:B------:R-:W-:Y:S02]  /*0610*/  LEA.HI.X.SX32 R13, R5, R49.reuse, 0x1, P2 ;  /* 0x00000031050d7211 */ /* 0x080fe400010f0eff */
[----:B------:R-:W-:Y:S01]  /*0620*/  LEA.HI.X.SX32 R15, R15, R49, 0x1, P0 ;  /* 0x000000310f0f7211 */ /* 0x000fe200000f0eff */
[----:B------:R0:W5:Y:S01]  /*0630*/  LDG.E.U8 R3, desc[UR30][R6.64] ;  /* 0x0000001e06037981 */ /* 0x000162000c1e1100 */
[----:B------:R-:W-:-:S02]  /*0640*/  LEA.HI R16, R73, 0x4c, RZ, 0x1a ;  /* 0x0000004c49107811 */ /* 0x000fc400078fd0ff */
[----:B------:R-:W-:Y:S01]  /*0650*/  IADD3 R18, P0, PT, R19, R47, RZ ;  /* 0x0000002f13127210 */ /* 0x000fe20007f1e0ff */
[----:B------:R1:W5:Y:S01]  /*0660*/  LDG.E.U8 R5, desc[UR30][R12.64] ;  /* 0x0000001e0c057981 */ /* 0x000362000c1e1100 */
[-C--:B----4-:R-:W-:Y:S01]  /*0670*/  IMAD R8, R0, R51.reuse, RZ ;  /* 0x0000003300087224 */ /* 0x090fe200078e02ff */
[----:B------:R-:W-:Y:S01]  /*0680*/  LEA.HI R0, R73, 0x7c, RZ, 0x1a ;  /* 0x0000007c49007811 */ /* 0x000fe200078fd0ff */
[----:B------:R-:W-:Y:S01]  /*0690*/  IMAD R16, R16, R51, RZ ;  /* 0x0000003310107224 */ /* 0x000fe200078e02ff */
[----:B------:R-:W-:Y:S01]  /*06a0*/  LEA.HI.X.SX32 R19, R19, R49, 0x1, P0 ;  /* 0x0000003113137211 */ /* 0x000fe200000f0eff */
[----:B------:R-:W-:Y:S01]  /*06b0*/  IMAD R17, R51, 0x4, R17 ;  /* 0x0000000433117824 */ /* 0x000fe200078e0211 */
[----:B0-----:R-:W-:Y:S01]  /*06c0*/  LEA.HI R7, R73, 0x6c, RZ, 0x1a ;  /* 0x0000006c49077811 */ /* 0x001fe200078fd0ff */
[----:B------:R-:W-:Y:S01]  /*06d0*/  IMAD R0, R0, R51, RZ ;  /* 0x0000003300007224 */ /* 0x000fe200078e02ff */
[----:B------:R0:W5:Y:S01]  /*06e0*/  LDG.E.U8 R6, desc[UR30][R14.64] ;  /* 0x0000001e0e067981 */ /* 0x000162000c1e1100 */
[----:B-1----:R-:W-:-:S02]  /*06f0*/  IADD3 R12, P0, PT, R8, R47, RZ ;  /* 0x0000002f080c7210 */ /* 0x002fc40007f1e0ff */
[----:B------:R-:W-:Y:S01]  /*0700*/  IADD3 R20, P2, PT, R16, R47, RZ ;  /* 0x0000002f10147210 */ /* 0x000fe20007f5e0ff */
[----:B------:R-:W5:Y:S01]  /*0710*/  LDG.E.U8 R4, desc[UR30][R10.64] ;  /* 0x0000001e0a047981 */ /* 0x000f62000c1e1100 */
[----:B------:R-:W-:Y:S02]  /*0720*/  LEA.HI.X.SX32 R13, R8, R49, 0x1, P0 ;  /* 0x00000031080d7211 */ /* 0x000fe400000f0eff */
[----:B------:R-:W-:Y:S02]  /*0730*/  IADD3 R26, P0, PT, R0, R47, RZ ;  /* 0x0000002f001a7210 */ /* 0x000fe40007f1e0ff */
[-C--:B------:R-:W-:Y:S02]  /*0740*/  LEA.HI.X.SX32 R21, R16, R49.reuse, 0x1, P2 ;  /* 0x0000003110157211 */ /* 0x080fe400010f0eff */
[----:B------:R-:W-:Y:S01]  /*0750*/  LEA.HI.X.SX32 R27, R0, R49, 0x1, P0 ;  /* 0x00000031001b7211 */ /* 0x000fe200000f0eff */
[----:B------:R-:W-:Y:S01]  /*0760*/  IMAD R0, R51, 0x8, R17 ;  /* 0x0000000833007824 */ /* 0x000fe200078e0211 */
[----:B------:R-:W-:Y:S01]  /*0770*/  IADD3 R16, P0, PT, R17, R47, RZ ;  /* 0x0000002f11107210 */ /* 0x000fe20007f1e0ff */
[----:B------:R-:W-:Y:S01]  /*0780*/  IMAD R9, R7, R51, RZ ;  /* 0x0000003307097224 */ /* 0x000fe200078e02ff */
[----:B------:R-:W5:Y:S02]  /*0790*/  LDG.E.U8 R8, desc[UR30][R20.64] ;  /* 0x0000001e14087981 */ /* 0x000f64000c1e1100 */
[----:B------:R-:W-:-:S02]  /*07a0*/  LEA.HI.X.SX32 R17, R17, R49, 0x1, P0 ;  /* 0x0000003111117211 */ /* 0x000fc400000f0eff */
[----:B------:R1:W5:Y:S01]  /*07b0*/  LDG.E.U8 R7, desc[UR30][R18.64] ;  /* 0x0000001e12077981 */ /* 0x000362000c1e1100 */
[CC--:B0-----:R-:W-:Y:S02]  /*07c0*/  IADD3 R14, P0, PT, R0.reuse, R47.reuse, RZ ;  /* 0x0000002f000e7210 */ /* 0x0c1fe40007f1e0ff */
[----:B------:R-:W-:Y:S01]  /*07d0*/  IADD3 R24, P2, PT, R9, R47, RZ ;  /* 0x0000002f09187210 */ /* 0x000fe20007f5e0ff */
[----:B------:R-:W5:Y:S01]  /*07e0*/  LDG.E.U8 R11, desc[UR30][R26.64] ;  /* 0x0000001e1a0b7981 */ /* 0x000f62000c1e1100 */
[-C--:B------:R-:W-:Y:S01]  /*07f0*/  LEA.HI.X.SX32 R15, R0, R49.reuse, 0x1, P0 ;  /* 0x00000031000f7211 */ /* 0x080fe200000f0eff */
[----:B-1----:R-:W-:Y:S01]  /*0800*/  IMAD R18, R51, 0x4, R0 ;  /* 0x0000000433127824 */ /* 0x002fe200078e0200 */
[----:B------:R-:W-:-:S04]  /*0810*/  LEA.HI.X.SX32 R25, R9, R49, 0x1, P2 ;  /* 0x0000003109197211 */ /* 0x000fc800010f0eff */
[----:B------:R-:W5:Y:S01]  /*0820*/  LDG.E.U8 R15, desc[UR30][R14.64] ;  /* 0x0000001e0e0f7981 */ /* 0x000f62000c1e1100 */
[C---:B------:R-:W-:Y:S01]  /*0830*/  IMAD R0, R51.reuse, 0x4, R18 ;  /* 0x0000000433007824 */ /* 0x040fe200078e0212 */
[-C--:B------:R-:W-:Y:S02]  /*0840*/  IADD3 R20, P0, PT, R18, R47.reuse, RZ ;  /* 0x0000002f12147210 */ /* 0x080fe40007f1e0ff */
[----:B------:R-:W5:Y:S01]  /*0850*/  LDG.E.U8 R9, desc[UR30][R12.64] ;  /* 0x0000001e0c097981 */ /* 0x000f62000c1e1100 */
[C---:B------:R-:W-:Y:S01]  /*0860*/  IMAD R19, R51.reuse, 0x8, R0 ;  /* 0x0000000833137824 */ /* 0x040fe200078e0200 */
[----:B------:R-:W-:Y:S02]  /*0870*/  IADD3 R22, P2, PT, R0, R47, RZ ;  /* 0x0000002f00167210 */ /* 0x000fe40007f5e0ff */
[----:B------:R0:W5:Y:S01]  /*0880*/  LDG.E.U8 R10, desc[UR30][R24.64] ;  /* 0x0000001e180a7981 */ /* 0x000162000c1e1100 */
[-C--:B------:R-:W-:Y:S02]  /*0890*/  LEA.HI.X.SX32 R21, R18, R49.reuse, 0x1, P0 ;  /* 0x0000003112157211 */ /* 0x080fe400000f0eff */
[----:B------:R-:W-:Y:S01]  /*08a0*/  LEA.HI.X.SX32 R23, R0, R49, 0x1, P2 ;  /* 0x0000003100177211 */ /* 0x000fe200010f0eff */
[----:B------:R-:W-:Y:S01]  /*08b0*/  IMAD R0, R51, 0x4, R19 ;  /* 0x0000000433007824 */ /* 0x000fe200078e0213 */
[C---:B------:R-:W-:Y:S01]  /*08c0*/  IADD3 R18, P0, PT, R19.reuse, R47, RZ ;  /* 0x0000002f13127210 */ /* 0x040fe20007f1e0ff */
[----:B------:R1:W5:Y:S03]  /*08d0*/  LDG.E.U8 R13, desc[UR30][R16.64] ;  /* 0x0000001e100d7981 */ /* 0x000366000c1e1100 */
[----:B------:R-:W-:Y:S01]  /*08e0*/  LEA.HI.X.SX32 R19, R19, R49, 0x1, P0 ;  /* 0x0000003113137211 */ /* 0x000fe200000f0eff */
[----:B------:R4:W5:Y:S01]  /*08f0*/  LDG.E.U8 R12, desc[UR30][R20.64] ;  /* 0x0000001e140c7981 */ /* 0x000962000c1e1100 */
[----:B0-----:R-:W-:Y:S01]  /*0900*/  IADD3 R24, P0, PT, R0, R47, RZ ;  /* 0x0000002f00187210 */ /* 0x001fe20007f1e0ff */
[----:B-1----:R-:W-:-:S03]  /*0910*/  IMAD R16, R51, 0x4, R0 ;  /* 0x0000000433107824 */ /* 0x002fc600078e0200 */
[----:B------:R-:W-:Y:S01]  /*0920*/  LEA.HI.X.SX32 R25, R0, R49, 0x1, P0 ;  /* 0x0000003100197211 */ /* 0x000fe200000f0eff */
[----:B------:R0:W5:Y:S01]  /*0930*/  LDG.E.U8 R19, desc[UR30][R18.64] ;  /* 0x0000001e12137981 */ /* 0x000162000c1e1100 */
[C---:B------:R-:W-:Y:S01]  /*0940*/  IMAD R0, R51.reuse, 0x8, R16 ;  /* 0x0000000833007824 */ /* 0x040fe200078e0210 */
[C---:B------:R-:W-:Y:S02]  /*0950*/  IADD3 R26, P0, PT, R16.reuse, R47, RZ ;  /* 0x0000002f101a7210 */ /* 0x040fe40007f1e0ff */
[----:B------:R-:W5:Y:S02]  /*0960*/  LDG.E.U8 R14, desc[UR30][R24.64] ;  /* 0x0000001e180e7981 */ /* 0x000f64000c1e1100 */
[----:B------:R-:W-:Y:S01]  /*0970*/  LEA.HI.X.SX32 R27, R16, R49, 0x1, P0 ;  /* 0x00000031101b7211 */ /* 0x000fe200000f0eff */
[C---:B------:R-:W-:Y:S01]  /*0980*/  IMAD R16, R51.reuse, 0x4, R0 ;  /* 0x0000000433107824 */ /* 0x040fe200078e0200 */
[C---:B------:R-:W-:Y:S01]  /*0990*/  IADD3 R28, P0, PT, R0.reuse, R47, RZ ;  /* 0x0000002f001c7210 */ /* 0x040fe20007f1e0ff */
[----:B------:R-:W5:Y:S02]  /*09a0*/  LDG.E.U8 R17, desc[UR30][R22.64] ;  /* 0x0000001e16117981 */ /* 0x000f64000c1e1100 */
[C---:B----4-:R-:W-:Y:S01]  /*09b0*/  IMAD R20, R51.reuse, 0x4, R16 ;  /* 0x0000000433147824 */ /* 0x050fe200078e0210 */
[----:B------:R-:W-:Y:S01]  /*09c0*/  LEA.HI.X.SX32 R29, R0, R49, 0x1, P0 ;  /* 0x00000031001d7211 */ /* 0x000fe200000f0eff */
[----:B------:R-:W5:Y:S02]  /*09d0*/  LDG.E.U8 R21, desc[UR30][R26.64] ;  /* 0x0000001e1a157981 */ /* 0x000f64000c1e1100 */
[----:B------:R-:W-:Y:S01]  /*09e0*/  IMAD R0, R51, 0x8, R20 ;  /* 0x0000000833007824 */ /* 0x000fe200078e0214 */
[----:B------:R-:W-:-:S02]  /*09f0*/  IADD3 R32, P0, PT, R20, R47, RZ ;  /* 0x0000002f14207210 */ /* 0x000fc40007f1e0ff */
[----:B------:R-:W-:Y:S01]  /*0a00*/  IADD3 R30, P2, PT, R16, R47, RZ ;  /* 0x0000002f101e7210 */ /* 0x000fe20007f5e0ff */
[----:B------:R-:W5:Y:S01]  /*0a10*/  LDG.E.U8 R23, desc[UR30][R28.64] ;  /* 0x0000001e1c177981 */ /* 0x000f62000c1e1100 */
[----:B------:R-:W-:Y:S01]  /*0a20*/  LEA.HI.X.SX32 R33, R20, R49, 0x1, P0 ;  /* 0x0000003114217211 */ /* 0x000fe200000f0eff */
[C---:B0-----:R-:W-:Y:S01]  /*0a30*/  IMAD R18, R51.reuse, 0x4, R0 ;  /* 0x0000000433127824 */ /* 0x041fe200078e0200 */
[----:B------:R-:W-:Y:S02]  /*0a40*/  IADD3 R34, P0, PT, R0, R47, RZ ;  /* 0x0000002f00227210 */ /* 0x000fe40007f1e0ff */
[-C--:B------:R-:W-:Y:S01]  /*0a50*/  LEA.HI.X.SX32 R31, R16, R49.reuse, 0x1, P2 ;  /* 0x00000031101f7211 */ /* 0x080fe200010f0eff */
[----:B------:R0:W5:Y:S01]  /*0a60*/  LDG.E.U8 R25, desc[UR30][R32.64] ;  /* 0x0000001e20197981 */ /* 0x000162000c1e1100 */
[----:B------:R-:W-:Y:S01]  /*0a70*/  LEA.HI.X.SX32 R35, R0, R49, 0x1, P0 ;  /* 0x0000003100237211 */ /* 0x000fe200000f0eff */
[C---:B------:R-:W-:Y:S01]  /*0a80*/  IMAD R0, R51.reuse, 0x4, R18 ;  /* 0x0000000433007824 */ /* 0x040fe200078e0212 */
[-C--:B------:R-:W-:Y:S01]  /*0a90*/  IADD3 R36, P0, PT, R18, R47.reuse, RZ ;  /* 0x0000002f12247210 */ /* 0x080fe20007f1e0ff */
[----:B------:R-:W5:Y:S02]  /*0aa0*/  LDG.E.U8 R16, desc[UR30][R30.64] ;  /* 0x0000001e1e107981 */ /* 0x000f64000c1e1100 */
[----:B------:R-:W-:Y:S01]  /*0ab0*/  IMAD R20, R51, 0x8, R0 ;  /* 0x0000000833147824 */ /* 0x000fe200078e0200 */
[----:B------:R-:W-:Y:S01]  /*0ac0*/  IADD3 R38, P2, PT, R0, R47, RZ ;  /* 0x0000002f00267210 */ /* 0x000fe20007f5e0ff */
[----:B------:R1:W5:Y:S01]  /*0ad0*/  LDG.E.U8 R27, desc[UR30][R34.64] ;  /* 0x0000001e221b7981 */ /* 0x000362000c1e1100 */
[----:B------:R-:W-:-:S02]  /*0ae0*/  LEA.HI.X.SX32 R37, R18, R49, 0x1, P0 ;  /* 0x0000003112257211 */ /* 0x000fc400000f0eff */
[----:B------:R-:W-:Y:S01]  /*0af0*/  LEA.HI.X.SX32 R39, R0, R49, 0x1, P2 ;  /* 0x0000003100277211 */ /* 0x000fe200010f0eff */
[C---:B------:R-:W-:Y:S01]  /*0b00*/  IMAD R0, R51.reuse, 0x4, R20 ;  /* 0x0000000433007824 */ /* 0x040fe200078e0214 */
[C---:B------:R-:W-:Y:S01]  /*0b10*/  IADD3 R40, P0, PT, R20.reuse, R47, RZ ;  /* 0x0000002f14287210 */ /* 0x040fe20007f1e0ff */
[----:B------:R-:W5:Y:S03]  /*0b20*/  LDG.E.U8 R18, desc[UR30][R36.64] ;  /* 0x0000001e24127981 */ /* 0x000f66000c1e1100 */
[----:B------:R-:W-:Y:S01]  /*0b30*/  LEA.HI.X.SX32 R41, R20, R49, 0x1, P0 ;  /* 0x0000003114297211 */ /* 0x000fe200000f0eff */
[C---:B------:R-:W-:Y:S01]  /*0b40*/  IMAD R20, R51.reuse, 0x4, R0 ;  /* 0x0000000433147824 */ /* 0x040fe200078e0200 */
[C---:B------:R-:W-:Y:S01]  /*0b50*/  IADD3 R42, P0, PT, R0.reuse, R47, RZ ;  /* 0x0000002f002a7210 */ /* 0x040fe20007f1e0ff */
[----:B------:R4:W5:Y:S03]  /*0b60*/  LDG.E.U8 R29, desc[UR30][R38.64] ;  /* 0x0000001e261d7981 */ /* 0x000966000c1e1100 */
[----:B------:R-:W-:Y:S01]  /*0b70*/  LEA.HI.X.SX32 R43, R0, R49, 0x1, P0 ;  /* 0x00000031002b7211 */ /* 0x000fe200000f0eff */
[C---:B------:R-:W-:Y:S01]  /*0b80*/  IMAD R0, R51.reuse, 0x8, R20 ;  /* 0x0000000833007824 */ /* 0x040fe200078e0214 */
[C---:B0-----:R-:W-:Y:S01]  /*0b90*/  IADD3 R32, P0, PT, R20.reuse, R47, RZ ;  /* 0x0000002f14207210 */ /* 0x041fe20007f1e0ff */
[----:B------:R0:W5:Y:S02]  /*0ba0*/  LDG.E.U8 R31, desc[UR30][R40.64] ;  /* 0x0000001e281f7981 */ /* 0x000164000c1e1100 */
[----:B------:R-:W-:Y:S01]  /*0bb0*/  IMAD R22, R51, 0x4, R0 ;  /* 0x0000000433167824 */ /* 0x000fe200078e0200 */
[----:B------:R-:W-:-:S02]  /*0bc0*/  LEA.HI.X.SX32 R33, R20, R49, 0x1, P0 ;  /* 0x0000003114217211 */ /* 0x000fc400000f0eff */
[C---:B-1----:R-:W-:Y:S01]  /*0bd0*/  IADD3 R34, P0, PT, R0.reuse, R47, RZ ;  /* 0x0000002f00227210 */ /* 0x042fe20007f1e0ff */
[C---:B------:R-:W-:Y:S01]  /*0be0*/  IMAD R24, R51.reuse, 0x4, R22 ;  /* 0x0000000433187824 */ /* 0x040fe200078e0216 */
[----:B----4-:R-:W-:Y:S01]  /*0bf0*/  SHF.R.U32.HI R38, RZ, 0x7, R73 ;  /* 0x00000007ff267819 */ /* 0x010fe20000011649 */
[----:B------:R1:W5:Y:S01]  /*0c00*/  LDG.E.U8 R20, desc[UR30][R42.64] ;  /* 0x0000001e2a147981 */ /* 0x000362000c1e1100 */
[----:B------:R-:W-:Y:S01]  /*0c10*/  LEA.HI.X.SX32 R35, R0, R49, 0x1, P0 ;  /* 0x0000003100237211 */ /* 0x000fe200000f0eff */
[C---:B------:R-:W-:Y:S01]  /*0c20*/  IMAD R0, R51.reuse, 0x8, R24 ;  /* 0x0000000833007824 */ /* 0x040fe200078e0218 */
[C---:B------:R-:W-:Y:S01]  /*0c30*/  IADD3 R36, P0, PT, R24.reuse, R47, RZ ;  /* 0x0000002f18247210 */ /* 0x040fe20007f1e0ff */
[----:B------:R4:W5:Y:S02]  /*0c40*/  LDG.E.U8 R33, desc[UR30][R32.64] ;  /* 0x0000001e20217981 */ /* 0x000964000c1e1100 */
[C---:B------:R-:W-:Y:S01]  /*0c50*/  IMAD R26, R51.reuse, 0x4, R0 ;  /* 0x00000004331a7824 */ /* 0x040fe200078e0200 */
[----:B------:R-:W-:Y:S01]  /*0c60*/  LEA.HI.X.SX32 R37, R24, R49, 0x1, P0 ;  /* 0x0000003118257211 */ /* 0x000fe200000f0eff */
[----:B------:R1:W5:Y:S01]  /*0c70*/  LDG.E.U8 R35, desc[UR30][R34.64] ;  /* 0x0000001e22237981 */ /* 0x000362000c1e1100 */
[-C--:B0-----:R-:W-:Y:S01]  /*0c80*/  IADD3 R40, P0, PT, R0, R47.reuse, RZ ;  /* 0x0000002f00287210 */ /* 0x081fe20007f1e0ff */
[----:B------:R-:W-:Y:S01]  /*0c90*/  IMAD R24, R51, 0x4, R26 ;  /* 0x0000000433187824 */ /* 0x000fe200078e021a */
[----:B------:R-:W-:-:S02]  /*0ca0*/  IADD3 R44, P2, PT, R22, R47, RZ ;  /* 0x0000002f162c7210 */ /* 0x000fc40007f5e0ff */
[----:B------:R-:W-:Y:S01]  /*0cb0*/  LEA.HI.X.SX32 R41, R0, R49, 0x1, P0 ;  /* 0x0000003100297211 */ /* 0x000fe200000f0eff */
[----:B------:R-:W5:Y:S01]  /*0cc0*/  LDG.E.U8 R37, desc[UR30][R36.64] ;  /* 0x0000001e24257981 */ /* 0x000f62000c1e1100 */
[----:B------:R-:W-:Y:S02]  /*0cd0*/  IADD3 R46, P0, PT, R24, R47, RZ ;  /* 0x0000002f182e7210 */ /* 0x000fe40007f1e0ff */
[----:B------:R-:W-:Y:S02]  /*0ce0*/  SGXT.U32 R38, R38, 0x1 ;  /* 0x000000012626781a */ /* 0x000fe40000000000 */
[----:B------:R-:W-:Y:S01]  /*0cf0*/  LEA.HI.X.SX32 R45, R22, R49, 0x1, P2 ;  /* 0x00000031162d7211 */ /* 0x000fe200010f0eff */
[----:B------:R0:W5:Y:S01]  /*0d00*/  LDG.E.U8 R41, desc[UR30][R40.64] ;  /* 0x0000001e28297981 */ /* 0x000162000c1e1100 */
[----:B-1----:R-:W-:Y:S02]  /*0d10*/  IADD3 R42, P2, PT, R26, R47, RZ ;  /* 0x0000002f1a2a7210 */ /* 0x002fe40007f5e0ff */
[----:B------:R-:W-:Y:S01]  /*0d20*/  LEA.HI.X.SX32 R47, R24, R49, 0x1, P0 ;  /* 0x00000031182f7211 */ /* 0x000fe200000f0eff */
[----:B------:R-:W-:Y:S01]  /*0d30*/  IMAD R24, R38, R151, RZ ;  /* 0x0000009726187224 */ /* 0x000fe200078e02ff */
[----:B------:R-:W-:Y:S01]  /*0d40*/  LEA.HI.X.SX32 R43, R26, R49, 0x1, P2 ;  /* 0x000000311a2b7211 */ /* 0x000fe200010f0eff */
[----:B------:R-:W5:Y:S02]  /*0d50*/  LDG.E.U8 R22, desc[UR30][R44.64] ;  /* 0x0000001e2c167981 */ /* 0x000f64000c1e1100 */
[----:B------:R-:W-:-:S02]  /*0d60*/  IMAD R26, R151, 0x2, R24 ;  /* 0x00000002971a7824 */ /* 0x000fc400078e0218 */
[----:B------:R-:W5:Y:S02]  /*0d70*/  LDG.E.U8 R47, desc[UR30][R46.64] ;  /* 0x0000001e2e2f7981 */ /* 0x000f64000c1e1100 */
[C---:B------:R-:W-:Y:S02]  /*0d80*/  IMAD R28, R151.reuse, 0x2, R26 ;  /* 0x00000002971c7824 */ /* 0x040fe400078e021a */
[----:B------:R1:W5:Y:S02]  /*0d90*/  LDG.E.U8 R43, desc[UR30][R42.64] ;  /* 0x0000001e2a2b7981 */ /* 0x000364000c1e1100 */
[----:B------:R-:W-:-:S04]  /*0da0*/  IMAD R30, R151, 0x2, R28 ;  /* 0x00000002971e7824 */ /* 0x000fc800078e021c */
[----:B----4-:R-:W-:-:S04]  /*0db0*/  IMAD R32, R151, 0x2, R30 ;  /* 0x0000000297207824 */ /* 0x010fc800078e021e */
[----:B------:R-:W-:-:S04]  /*0dc0*/  IMAD R34, R151, 0x2, R32 ;  /* 0x0000000297227824 */ /* 0x000fc800078e0220 */
[----:B0-----:R-:W-:-:S04]  /*0dd0*/  IMAD R40, R151, 0x2, R34 ;  /* 0x0000000297287824 */ /* 0x001fc800078e0222 */
[----:B-1----:R-:W-:-:S04]  /*0de0*/  IMAD R42, R151, 0x2, R40 ;  /* 0x00000002972a7824 */ /* 0x002fc800078e0228 */
[----:B------:R-:W-:-:S04]  /*0df0*/  IMAD R44, R151, 0x2, R42 ;  /* 0x00000002972c7824 */ /* 0x000fc800078e022a */
        /* <DEDUP_REMOVED lines=8> */
[----:B------:R-:W-:Y:S01]  /*0e80*/  IMAD R62, R151, 0x2, R60 ;  /* 0x00000002973e7824 */ /* 0x000fe200078e023c */
[----:B------:R-:W-:-:S03]  /*0e90*/  LOP3.LUT R36, R73, 0x7f, RZ, 0xc0, !PT ;  /* 0x0000007f49247812 */ /* 0x000fc600078ec0ff */
[C---:B------:R-:W-:Y:S02]  /*0ea0*/  IMAD R64, R151.reuse, 0x2, R62 ;  /* 0x0000000297407824 */ /* 0x040fe400078e023e */
[----:B--2---:R-:W-:Y:S02]  /*0eb0*/  IMAD R0, R36, UR4, RZ ;  /* 0x0000000424007c24 */ /* 0x004fe4000f8e02ff */
[C---:B------:R-:W-:Y:S02]  /*0ec0*/  IMAD R66, R151.reuse, 0x2, R64 ;  /* 0x0000000297427824 */ /* 0x040fe400078e0240 */
[----:B------:R-:W-:Y:S01]  /*0ed0*/  IMAD R39, R150, UR14, RZ ;  /* 0x0000000e96277c24 */ /* 0x000fe2000f8e02ff */
[--C-:B------:R-:W-:Y:S01]  /*0ee0*/  SHF.R.U32.HI R45, RZ, 0x5, R73.reuse ;  /* 0x00000005ff2d7819 */ /* 0x100fe20000011649 */
[C---:B------:R-:W-:Y:S01]  /*0ef0*/  IMAD R68, R151.reuse, 0x2, R66 ;  /* 0x0000000297447824 */ /* 0x040fe200078e0242 */
[----:B------:R-:W-:Y:S02]  /*0f00*/  SHF.R.S32.HI R49, RZ, 0x7, R73 ;  /* 0x00000007ff317819 */ /* 0x000fe40000011449 */
[----:B------:R-:W-:Y:S01]  /*0f10*/  IADD3 R173, P0, P2, R0, R70, R39 ;  /* 0x0000004600ad7210 */ /* 0x000fe20007a1e027 */
[----:B------:R-:W-:Y:S01]  /*0f20*/  IMAD R70, R151, 0x2, R68 ;  /* 0x0000000297467824 */ /* 0x000fe200078e0244 */
[----:B------:R-:W-:-:S02]  /*0f30*/  R2UR UR23, R45 ;  /* 0x000000002d1772ca */ /* 0x000fc400000e0000 */
[----:B------:R-:W-:Y:S01]  /*0f40*/  SHF.R.S32.HI R45, RZ, 0x1f, R0 ;  /* 0x0000001fff2d7819 */ /* 0x000fe20000011400 */
[----:B------:R-:W-:Y:S01]  /*0f50*/  IMAD R72, R151, 0x2, R70 ;  /* 0x0000000297487824 */ /* 0x000fe200078e0246 */
[----:B------:R-:W-:Y:S02]  /*0f60*/  SGXT R0, R49, 0x1 ;  /* 0x000000013100781a */ /* 0x000fe40000000200 */
[----:B------:R-:W-:Y:S02]  /*0f70*/  SHF.R.S32.HI R74, RZ, 0x1f, R39 ;  /* 0x0000001fff4a7819 */ /* 0x000fe40000011427 */
[----:B------:R-:W-:Y:S01]  /*0f80*/  LOP3.LUT R39, R0, 0x90, RZ, 0xc0, !PT ;  /* 0x0000009000277812 */ /* 0x000fe200078ec0ff */
[----:B------:R-:W-:Y:S01]  /*0f90*/  IMAD R0, R151, 0x2, R72 ;  /* 0x0000000297007824 */ /* 0x000fe200078e0248 */
[----:B------:R-:W-:Y:S02]  /*0fa0*/  IADD3.X R45, PT, PT, R45, R71, R74, P0, P2 ;  /* 0x000000472d2d7210 */ /* 0x000fe400007e444a */
[-C--:B------:R-:W-:Y:S01]  /*0fb0*/  IADD3 R132, P0, PT, R24, R173.reuse, RZ ;  /* 0x000000ad18847210 */ /* 0x080fe20007f1e0ff */
[----:B------:R-:W-:Y:S01]  /*0fc0*/  IMAD R74, R151, 0x2, R0 ;  /* 0x00000002974a7824 */ /* 0x000fe200078e0200 */
[----:B------:R-:W-:-:S02]  /*0fd0*/  IADD3 R116, P2, PT, R26, R173, RZ ;  /* 0x000000ad1a747210 */ /* 0x000fc40007f5e0ff */
[----:B------:R-:W-:Y:S01]  /*0fe0*/  LEA.HI.X.SX32 R133, R24, R45, 0x1, P0 ;  /* 0x0000002d18857211 */ /* 0x000fe200000f0eff */
[C---:B------:R-:W-:Y:S01]  /*0ff0*/  IMAD R24, R151.reuse, 0x2, R74 ;  /* 0x0000000297187824 */ /* 0x040fe200078e024a */
[----:B------:R-:W-:Y:S02]  /*1000*/  IADD3 R102, P3, PT, R28, R173, RZ ;  /* 0x000000ad1c667210 */ /* 0x000fe40007f7e0ff */
[-C--:B------:R-:W-:Y:S01]  /*1010*/  LEA.HI.X.SX32 R117, R26, R45.reuse, 0x1, P2 ;  /* 0x0000002d1a757211 */ /* 0x080fe200010f0eff */
[C---:B------:R-:W-:Y:S01]  /*1020*/  IMAD R26, R151.reuse, 0x2, R24 ;  /* 0x00000002971a7824 */ /* 0x040fe200078e0218 */
[----:B------:R-:W-:Y:S02]  /*1030*/  LEA.HI.X.SX32 R103, R28, R45, 0x1, P3 ;  /* 0x0000002d1c677211 */ /* 0x000fe400018f0eff */
        /* <DEDUP_REMOVED lines=21> */
[----:B------:R-:W-:Y:S02]  /*1190*/  IADD3 R98, P2, PT, R48, R173, RZ ;  /* 0x000000ad30627210 */ /* 0x000fe40007f5e0ff */
[-C--:B------:R-:W-:Y:S01]  /*11a0*/  LEA.HI.X.SX32 R113, R46, R45.reuse, 0x1, P0 ;  /* 0x0000002d2e717211 */ /* 0x080fe200000f0eff */
[C---:B------:R-:W-:Y:S01]  /*11b0*/  IMAD R46, R151.reuse, 0x2, R44 ;  /* 0x00000002972e7824 */ /* 0x040fe200078e022c */
[----:B------:R-:W-:Y:S02]  /*11c0*/  LEA.HI.X.SX32 R85, R50, R45, 0x1, P3 ;  /* 0x0000002d32557211 */ /* 0x000fe400018f0eff */
[----:B------:R-:W-:Y:S02]  /*11d0*/  IADD3 R96, P3, PT, R56, R173, RZ ;  /* 0x000000ad38607210 */ /* 0x000fe40007f7e0ff */
[----:B------:R-:W-:Y:S01]  /*11e0*/  LEA.HI.X.SX32 R99, R48, R45, 0x1, P2 ;  /* 0x0000002d30637211 */ /* 0x000fe200010f0eff */
[----:B------:R-:W-:Y:S01]  /*11f0*/  IMAD R48, R151, 0x2, R46 ;  /* 0x0000000297307824 */ /* 0x000fe200078e022e */
[----:B------:R-:W-:-:S02]  /*1200*/  IADD3 R110, P2, PT, R54, R173, RZ ;  /* 0x000000ad366e7210 */ /* 0x000fc40007f5e0ff */
[----:B------:R-:W-:Y:S02]  /*1210*/  LEA.HI.X.SX32 R97, R56, R45, 0x1, P3 ;  /* 0x0000002d38617211 */ /* 0x000fe400018f0eff */
[-C--:B------:R-:W-:Y:S02]  /*1220*/  IADD3 R108, P3, PT, R62, R173.reuse, RZ ;  /* 0x000000ad3e6c7210 */ /* 0x080fe40007f7e0ff */
[----:B------:R-:W-:Y:S01]  /*1230*/  IADD3 R126, P0, PT, R52, R173, RZ ;  /* 0x000000ad347e7210 */ /* 0x000fe20007f1e0ff */
[----:B------:R-:W-:Y:S01]  /*1240*/  IMAD R50, R151, 0x2, R48 ;  /* 0x0000000297327824 */ /* 0x000fe200078e0230 */
[----:B------:R-:W-:Y:S02]  /*1250*/  LEA.HI.X.SX32 R111, R54, R45, 0x1, P2 ;  /* 0x0000002d366f7211 */ /* 0x000fe400010f0eff */
[----:B------:R-:W-:Y:S02]  /*1260*/  IADD3 R124, P2, PT, R60, R173, RZ ;  /* 0x000000ad3c7c7210 */ /* 0x000fe40007f5e0ff */
[----:B------:R-:W-:-:S02]  /*1270*/  LEA.HI.X.SX32 R109, R62, R45, 0x1, P3 ;  /* 0x0000002d3e6d7211 */ /* 0x000fc400018f0eff */
[----:B------:R-:W-:Y:S02]  /*1280*/  LEA.HI.X.SX32 R127, R52, R45, 0x1, P0 ;  /* 0x0000002d347f7211 */ /* 0x000fe400000f0eff */
[-C--:B------:R-:W-:Y:S01]  /*1290*/  IADD3 R122, P3, PT, R68, R173.reuse, RZ ;  /* 0x000000ad447a7210 */ /* 0x080fe20007f7e0ff */
[C---:B------:R-:W-:Y:S01]  /*12a0*/  IMAD R52, R151.reuse, 0x2, R50 ;  /* 0x0000000297347824 */ /* 0x040fe200078e0232 */
[----:B------:R-:W-:Y:S02]  /*12b0*/  IADD3 R82, P0, PT, R58, R173, RZ ;  /* 0x000000ad3a527210 */ /* 0x000fe40007f1e0ff */
[----:B------:R-:W-:Y:S02]  /*12c0*/  LEA.HI.X.SX32 R125, R60, R45, 0x1, P2 ;  /* 0x0000002d3c7d7211 */ /* 0x000fe400010f0eff */
[----:B------:R-:W-:Y:S02]  /*12d0*/  IADD3 R80, P2, PT, R66, R173, RZ ;  /* 0x000000ad42507210 */ /* 0x000fe40007f5e0ff */
[-C--:B------:R-:W-:Y:S01]  /*12e0*/  LEA.HI.X.SX32 R123, R68, R45.reuse, 0x1, P3 ;  /* 0x0000002d447b7211 */ /* 0x080fe200018f0eff */
[----:B------:R-:W-:Y:S01]  /*12f0*/  IMAD R54, R151, 0x2, R52 ;  /* 0x0000000297367824 */ /* 0x000fe200078e0234 */
[----:B------:R-:W-:-:S02]  /*1300*/  LEA.HI.X.SX32 R83, R58, R45, 0x1, P0 ;  /* 0x0000002d3a537211 */ /* 0x000fc400000f0eff */
[-C--:B------:R-:W-:Y:S02]  /*1310*/  IADD3 R78, P3, PT, R0, R173.reuse, RZ ;  /* 0x000000ad004e7210 */ /* 0x080fe40007f7e0ff */
[----:B------:R-:W-:Y:S02]  /*1320*/  IADD3 R94, P0, PT, R64, R173, RZ ;  /* 0x000000ad405e7210 */ /* 0x000fe40007f1e0ff */
[----:B------:R-:W-:Y:S02]  /*1330*/  LEA.HI.X.SX32 R81, R66, R45, 0x1, P2 ;  /* 0x0000002d42517211 */ /* 0x000fe400010f0eff */
[----:B------:R-:W-:Y:S02]  /*1340*/  IADD3 R92, P2, PT, R72, R173, RZ ;  /* 0x000000ad485c7210 */ /* 0x000fe40007f5e0ff */
[-C--:B------:R-:W-:Y:S01]  /*1350*/  LEA.HI.X.SX32 R79, R0, R45.reuse, 0x1, P3 ;  /* 0x0000002d004f7211 */ /* 0x080fe200018f0eff */
[----:B------:R-:W-:Y:S01]  /*1360*/  IMAD R0, R151, 0x2, R54 ;  /* 0x0000000297007824 */ /* 0x000fe200078e0236 */
[----:B------:R-:W-:-:S02]  /*1370*/  LEA.HI.X.SX32 R95, R64, R45, 0x1, P0 ;  /* 0x0000002d405f7211 */ /* 0x000fc400000f0eff */
[----:B------:R-:W-:Y:S02]  /*1380*/  IADD3 R106, P0, PT, R70, R173, RZ ;  /* 0x000000ad466a7210 */ /* 0x000fe40007f1e0ff */
[----:B------:R-:W-:Y:S01]  /*1390*/  LEA.HI.X.SX32 R93, R72, R45, 0x1, P2 ;  /* 0x0000002d485d7211 */ /* 0x000fe200010f0eff */
[----:B------:R-:W-:Y:S01]  /*13a0*/  IMAD R56, R151, 0x2, R0 ;  /* 0x0000000297387824 */ /* 0x000fe200078e0200 */
[----:B------:R-:W-:Y:S02]  /*13b0*/  IADD3 R104, P2, PT, R24, R173, RZ ;  /* 0x000000ad18687210 */ /* 0x000fe40007f5e0ff */
[----:B------:R-:W-:Y:S02]  /*13c0*/  LEA.HI.X.SX32 R107, R70, R45, 0x1, P0 ;  /* 0x0000002d466b7211 */ /* 0x000fe400000f0eff */
[-C--:B------:R-:W-:Y:S02]  /*13d0*/  IADD3 R120, P0, PT, R74, R173.reuse, RZ ;  /* 0x000000ad4a787210 */ /* 0x080fe40007f1e0ff */
[----:B------:R-:W-:-:S02]  /*13e0*/  IADD3 R90, P3, PT, R26, R173, RZ ;  /* 0x000000ad1a5a7210 */ /* 0x000fc40007f7e0ff */
[-C--:B------:R-:W-:Y:S01]  /*13f0*/  LEA.HI.X.SX32 R105, R24, R45.reuse, 0x1, P2 ;  /* 0x0000002d18697211 */ /* 0x080fe200010f0eff */
[C---:B------:R-:W-:Y:S01]  /*1400*/  IMAD R24, R151.reuse, 0x2, R56 ;  /* 0x0000000297187824 */ /* 0x040fe200078e0238 */
[-C--:B------:R-:W-:Y:S02]  /*1410*/  LEA.HI.X.SX32 R121, R74, R45.reuse, 0x1, P0 ;  /* 0x0000002d4a797211 */ /* 0x080fe400000f0eff */
[----:B------:R-:W-:Y:S01]  /*1420*/  LEA.HI.X.SX32 R91, R26, R45, 0x1, P3 ;  /* 0x0000002d1a5b7211 */ /* 0x000fe200018f0eff */
[C---:B------:R-:W-:Y:S01]  /*1430*/  IMAD R26, R151.reuse, 0x2, R24 ;  /* 0x00000002971a7824 */ /* 0x040fe200078e0218 */
[-C--:B------:R-:W-:Y:S02]  /*1440*/  IADD3 R76, P0, PT, R28, R173.reuse, RZ ;  /* 0x000000ad1c4c7210 */ /* 0x080fe40007f1e0ff */
[----:B------:R-:W-:Y:S02]  /*1450*/  IADD3 R118, P2, PT, R30, R173, RZ ;  /* 0x000000ad1e767210 */ /* 0x000fe40007f5e0ff */
[----:B------:R-:W-:Y:S01]  /*1460*/  LEA.HI.X.SX32 R77, R28, R45, 0x1, P0 ;  /* 0x0000002d1c4d7211 */ /* 0x000fe200000f0eff */
[----:B------:R-:W-:Y:S01]  /*1470*/  IMAD R28, R151, 0x2, R26 ;  /* 0x00000002971c7824 */ /* 0x000fe200078e021a */
[----:B------:R-:W-:-:S02]  /*1480*/  IADD3 R250, P3, PT, R32, R173, RZ ;  /* 0x000000ad20fa7210 */ /* 0x000fc40007f7e0ff */
[-C--:B------:R-:W-:Y:S01]  /*1490*/  LEA.HI.X.SX32 R119, R30, R45.reuse, 0x1, P2 ;  /* 0x0000002d1e777211 */ /* 0x080fe200010f0eff */
[C---:B------:R-:W-:Y:S01]  /*14a0*/  IMAD R30, R151.reuse, 0x2, R28 ;  /* 0x00000002971e7824 */ /* 0x040fe200078e021c */
[----:B------:R-:W-:Y:S02]  /*14b0*/  LEA.HI.X.SX32 R251, R32, R45, 0x1, P3 ;  /* 0x0000002d20fb7211 */ /* 0x000fe400018f0eff */
[-C--:B------:R-:W-:Y:S01]  /*14c0*/  IADD3 R240, P0, PT, R34, R173.reuse, RZ ;  /* 0x000000ad22f07210 */ /* 0x080fe20007f1e0ff */
[C---:B------:R-:W-:Y:S01]  /*14d0*/  IMAD R32, R151.reuse, 0x2, R30 ;  /* 0x0000000297207824 */ /* 0x040fe200078e021e */
[----:B------:R-:W-:Y:S02]  /*14e0*/  IADD3 R238, P2, PT, R40, R173, RZ ;  /* 0x000000ad28ee7210 */ /* 0x000fe40007f5e0ff */
[----:B------:R-:W-:Y:S01]  /*14f0*/  LEA.HI.X.SX32 R241, R34, R45, 0x1, P0 ;  /* 0x0000002d22f17211 */ /* 0x000fe200000f0eff */
[----:B------:R-:W-:Y:S01]  /*1500*/  IMAD R34, R151, 0x2, R32 ;  /* 0x0000000297227824 */ /* 0x000fe200078e0220 */
[----:B------:R-:W-:-:S02]  /*1510*/  IADD3 R236, P3, PT, R42, R173, RZ ;  /* 0x000000ad2aec7210 */ /* 0x000fc40007f7e0ff */
[----:B------:R-:W-:Y:S01]  /*1520*/  LEA.HI.X.SX32 R239, R40, R45, 0x1, P2 ;  /* 0x0000002d28ef7211 */ /* 0x000fe200010f0eff */
[C---:B------:R-:W-:Y:S01]  /*1530*/  IMAD R40, R151.reuse, 0x2, R34 ;  /* 0x0000000297287824 */ /* 0x040fe200078e0222 */
[----:B------:R-:W-:Y:S02]  /*1540*/  IADD3 R234, P0, PT, R44, R173, RZ ;  /* 0x000000ad2cea7210 */ /* 0x000fe40007f1e0ff */
[----:B------:R-:W-:Y:S01]  /*1550*/  LEA.HI.X.SX32 R237, R42, R45, 0x1, P3 ;  /* 0x0000002d2aed7211 */ /* 0x000fe200018f0eff */
[C---:B------:R-:W-:Y:S01]  /*1560*/  IMAD R42, R151.reuse, 0x2, R40 ;  /* 0x00000002972a7824 */ /* 0x040fe200078e0228 */
[----:B------:R-:W-:Y:S02]  /*1570*/  IADD3 R228, P3, PT, R48, R173, RZ ;  /* 0x000000ad30e47210 */ /* 0x000fe40007f7e0ff */
[----:B------:R-:W-:Y:S02]  /*1580*/  LEA.HI.X.SX32 R235, R44, R45, 0x1, P0 ;  /* 0x0000002d2ceb7211 */ /* 0x000fe400000f0eff */
[-C--:B------:R-:W-:Y:S01]  /*1590*/  IADD3 R226, P0, PT, R50, R173.reuse, RZ ;  /* 0x000000ad32e27210 */ /* 0x080fe20007f1e0ff */
[----:B------:R-:W-:Y:S01]  /*15a0*/  IMAD R44, R151, 0x2, R42 ;  /* 0x00000002972c7824 */ /* 0x000fe200078e022a */
[----:B------:R-:W-:-:S02]  /*15b0*/  IADD3 R230, P2, PT, R46, R173, RZ ;  /* 0x000000ad2ee67210 */ /* 0x000fc40007f5e0ff */
[----:B------:R-:W-:Y:S02]  /*15c0*/  LEA.HI.X.SX32 R229, R48, R45, 0x1, P3 ;  /* 0x0000002d30e57211 */ /* 0x000fe400018f0eff */
[----:B------:R-:W-:Y:S02]  /*15d0*/  IADD3 R222, P3, PT, R54, R173, RZ ;  /* 0x000000ad36de7210 */ /* 0x000fe40007f7e0ff */
[-C--:B------:R-:W-:Y:S02]  /*15e0*/  LEA.HI.X.SX32 R227, R50, R45.reuse, 0x1, P0 ;  /* 0x0000002d32e37211 */ /* 0x080fe400000f0eff */
[----:B------:R-:W-:Y:S01]  /*15f0*/  LEA.HI.X.SX32 R231, R46, R45, 0x1, P2 ;  /* 0x0000002d2ee77211 */ /* 0x000fe200010f0eff */
[----:B------:R-:W-:Y:S01]  /*1600*/  IMAD R46, R151, 0x2, R44 ;  /* 0x00000002972e7824 */ /* 0x000fe200078e022c */
[-C--:B------:R-:W-:Y:S02]  /*1610*/  IADD3 R220, P0, PT, R0, R173.reuse, RZ ;  /* 0x000000ad00dc7210 */ /* 0x080fe40007f1e0ff */
[----:B------:R-:W-:-:S02]  /*1620*/  IADD3 R224, P2, PT, R52, R173, RZ ;  /* 0x000000ad34e07210 */ /* 0x000fc40007f5e0ff */
[----:B------:R-:W-:Y:S02]  /*1630*/  LEA.HI.X.SX32 R223, R54, R45, 0x1, P3 ;  /* 0x0000002d36df7211 */ /* 0x000fe400018f0eff */
        /* <DEDUP_REMOVED lines=9> */
[----:B------:R-:W-:Y:S02]  /*16d0*/  IADD3 R212, P2, PT, R28, R173, RZ ;  /* 0x000000ad1cd47210 */ /* 0x000fe40007f5e0ff */
[----:B------:R-:W-:Y:S01]  /*16e0*/  LEA.HI.X.SX32 R215, R26, R45, 0x1, P0 ;  /* 0x0000002d1ad77211 */ /* 0x000fe200000f0eff */
[C---:B------:R-:W-:Y:S01]  /*16f0*/  IMAD R26, R151.reuse, 0x2, R24 ;  /* 0x00000002971a7824 */ /* 0x040fe200078e0218 */
[----:B------:R0:W-:Y:S01]  /*1700*/  STL.64 [R1+0xe8], R132 ;  /* 0x0000e88401007387 */ /* 0x0001e20000100a00 */
[----:B------:R-:W-:Y:S02]  /*1710*/  IADD3 R210, P3, PT, R30, R173, RZ ;  /* 0x000000ad1ed27210 */ /* 0x000fe40007f7e0ff */
[----:B------:R-:W-:Y:S01]  /*1720*/  LEA.HI.X.SX32 R213, R28, R45, 0x1, P2 ;  /* 0x0000002d1cd57211 */ /* 0x000fe200010f0eff */
[----:B------:R0:W-:Y:S01]  /*1730*/  STL.64 [R1+0xe0], R116 ;  /* 0x0000e07401007387 */ /* 0x0001e20000100a00 */
[----:B------:R-:W-:-:S03]  /*1740*/  IMAD R28, R151, 0x2, R26 ;  /* 0x00000002971c7824 */ /* 0x000fc600078e021a */
[----:B------:R0:W-:Y:S01]  /*1750*/  STL.64 [R1+0xd8], R102 ;  /* 0x0000d86601007387 */ /* 0x0001e20000100a00 */
[----:B------:R-:W-:-:S03]  /*1760*/  LEA.HI.X.SX32 R211, R30, R45, 0x1, P3 ;  /* 0x0000002d1ed37211 */ /* 0x000fc600018f0eff */
[----:B------:R0:W-:Y:S01]  /*1770*/  STL.64 [R1+0xd0], R88 ;  /* 0x0000d05801007387 */ /* 0x0001e20000100a00 */
[-C--:B------:R-:W-:Y:S01]  /*1780*/  IADD3 R208, P0, PT, R32, R173.reuse, RZ ;  /* 0x000000ad20d07210 */ /* 0x080fe20007f1e0ff */
[----:B------:R-:W-:Y:S02]  /*1790*/  IMAD R30, R151, 0x2, R28 ;  /* 0x00000002971e7824 */ /* 0x000fe400078e021c */
[----:B------:R0:W-:Y:S04]  /*17a0*/  STL.64 [R1+0xc8], R130 ;  /* 0x0000c88201007387 */ /* 0x0001e80000100a00 */
[----:B------:R0:W-:Y:S01]  /*17b0*/  STL.64 [R1+0xc0], R114 ;  /* 0x0000c07201007387 */ /* 0x0001e20000100a00 */
[----:B------:R-:W-:-:S03]  /*17c0*/  IADD3 R206, P2, PT, R34, R173, RZ ;  /* 0x000000ad22ce7210 */ /* 0x000fc60007f5e0ff */
[----:B------:R0:W-:Y:S01]  /*17d0*/  STL.64 [R1+0xb8], R100 ;  /* 0x0000b86401007387 */ /* 0x0001e20000100a00 */
[----:B------:R-:W-:-:S03]  /*17e0*/  LEA.HI.X.SX32 R209, R32, R45, 0x1, P0 ;  /* 0x0000002d20d17211 */ /* 0x000fc600000f0eff */
[----:B------:R0:W-:Y:S01]  /*17f0*/  STL.64 [R1+0xa8], R128 ;  /* 0x0000a88001007387 */ /* 0x0001e20000100a00 */
[----:B------:R-:W-:-:S03]  /*1800*/  IMAD R32, R151, 0x2, R30 ;  /* 0x0000000297207824 */ /* 0x000fc600078e021e */
[----:B------:R0:W-:Y:S01]  /*1810*/  STL.64 [R1+0xb0], R86 ;  /* 0x0000b05601007387 */ /* 0x0001e20000100a00 */
[----:B------:R-:W-:-:S03]  /*1820*/  IADD3 R202, P0, PT, R42, R173, RZ ;  /* 0x000000ad2aca7210 */ /* 0x000fc60007f1e0ff */
        /* <DEDUP_REMOVED lines=9> */
[----:B------:R-:W-:-:S03]  /*18c0*/  LEA.HI.X.SX32 R203, R42, R45, 0x1, P0 ;  /* 0x0000002d2acb7211 */ /* 0x000fc600000f0eff */
[----:B------:R0:W-:Y:S01]  /*18d0*/  STL.64 [R1+0x78], R96 ;  /* 0x0000786001007387 */ /* 0x0001e20000100a00 */
[----:B------:R-:W-:-:S03]  /*18e0*/  LEA.HI.X.SX32 R205, R40, R45, 0x1, P3 ;  /* 0x0000002d28cd7211 */ /* 0x000fc600018f0eff */
[----:B------:R0:W-:Y:S01]  /*18f0*/  STL.64 [R1+0x70], R82 ;  /* 0x0000705201007387 */ /* 0x0001e20000100a00 */
[-C--:B------:R-:W-:Y:S01]  /*1900*/  IADD3 R196, P0, PT, R0, R173.reuse, RZ ;  /* 0x000000ad00c47210 */ /* 0x080fe20007f1e0ff */
[----:B------:R-:W-:Y:S02]  /*1910*/  IMAD R40, R151, 0x2, R34 ;  /* 0x0000000297287824 */ /* 0x000fe400078e0222 */
[----:B------:R0:W-:Y:S01]  /*1920*/  STL.64 [R1+0x68], R124 ;  /* 0x0000687c01007387 */ /* 0x0001e20000100a00 */
[----:B------:R-:W-:-:S03]  /*1930*/  IADD3 R198, P3, PT, R46, R173, RZ ;  /* 0x000000ad2ec67210 */ /* 0x000fc60007f7e0ff */
[----:B------:R0:W-:Y:S01]  /*1940*/  STL.64 [R1+0x60], R108 ;  /* 0x0000606c01007387 */ /* 0x0001e20000100a00 */
[----:B------:R-:W-:-:S03]  /*1950*/  LEA.HI.X.SX32 R201, R44, R45, 0x1, P2 ;  /* 0x0000002d2cc97211 */ /* 0x000fc600010f0eff */
[----:B------:R0:W-:Y:S01]  /*1960*/  STL.64 [R1+0x58], R94 ;  /* 0x0000585e01007387 */ /* 0x0001e20000100a00 */
[----:B------:R-:W-:-:S03]  /*1970*/  IADD3 R194, P2, PT, R24, R173, RZ ;  /* 0x000000ad18c27210 */ /* 0x000fc60007f5e0ff */
[----:B------:R0:W-:Y:S01]  /*1980*/  STL.64 [R1+0x48], R122 ;  /* 0x0000487a01007387 */ /* 0x0001e20000100a00 */
[-C--:B------:R-:W-:Y:S01]  /*1990*/  LEA.HI.X.SX32 R197, R0, R45.reuse, 0x1, P0 ;  /* 0x0000002d00c57211 */ /* 0x080fe200000f0eff */
[----:B------:R-:W-:Y:S02]  /*19a0*/  IMAD R0, R151, 0x2, R40 ;  /* 0x0000000297007824 */ /* 0x000fe400078e0228 */
[----:B------:R0:W-:Y:S01]  /*19b0*/  STL.64 [R1+0x50], R80 ;  /* 0x0000505001007387 */ /* 0x0001e20000100a00 */
[----:B------:R-:W-:-:S03]  /*19c0*/  LEA.HI.X.SX32 R199, R46, R45, 0x1, P3 ;  /* 0x0000002d2ec77211 */ /* 0x000fc600018f0eff */
[----:B------:R0:W-:Y:S01]  /*19d0*/  STL.64 [R1+0x40], R106 ;  /* 0x0000406a01007387 */ /* 0x0001e20000100a00 */
[----:B------:R-:W-:-:S03]  /*19e0*/  IADD3 R192, P3, PT, R26, R173, RZ ;  /* 0x000000ad1ac07210 */ /* 0x000fc60007f7e0ff */
[----:B------:R0:W-:Y:S01]  /*19f0*/  STL.64 [R1+0x30], R92 ;  /* 0x0000305c01007387 */ /* 0x0001e20000100a00 */
[----:B------:R-:W-:-:S03]  /*1a00*/  LEA.HI.X.SX32 R195, R24, R45, 0x1, P2 ;  /* 0x0000002d18c37211 */ /* 0x000fc600010f0eff */
[----:B------:R0:W-:Y:S01]  /*1a10*/  STL.64 [R1+0x28], R78 ;  /* 0x0000284e01007387 */ /* 0x0001e20000100a00 */
[----:B------:R-:W-:-:S03]  /*1a20*/  IMAD R24, R151, 0x2, R0 ;  /* 0x0000000297187824 */ /* 0x000fc600078e0200 */
[----:B------:R0:W-:Y:S01]  /*1a30*/  STL.64 [R1+0x20], R120 ;  /* 0x0000207801007387 */ /* 0x0001e20000100a00 */
[----:B------:R-:W-:-:S03]  /*1a40*/  LEA.HI.X.SX32 R193, R26, R45, 0x1, P3 ;  /* 0x0000002d1ac17211 */ /* 0x000fc600018f0eff */
[----:B------:R0:W-:Y:S01]  /*1a50*/  STL.64 [R1+0x18], R104 ;  /* 0x0000186801007387 */ /* 0x0001e20000100a00 */
[----:B------:R-:W-:-:S03]  /*1a60*/  IADD3 R186, P3, PT, R32, R173, RZ ;  /* 0x000000ad20ba7210 */ /* 0x000fc60007f7e0ff */
[----:B------:R0:W-:Y:S01]  /*1a70*/  STL.64 [R1+0x10], R90 ;  /* 0x0000105a01007387 */ /* 0x0001e20000100a00 */
[----:B------:R-:W-:-:S03]  /*1a80*/  IADD3 R190, P0, PT, R28, R173, RZ ;  /* 0x000000ad1cbe7210 */ /* 0x000fc60007f1e0ff */
[----:B------:R0:W-:Y:S01]  /*1a90*/  STL.64 [R1+0x8], R76 ;  /* 0x0000084c01007387 */ /* 0x0001e20000100a00 */
[----:B------:R-:W-:-:S03]  /*1aa0*/  IMAD R26, R151, 0x2, R24 ;  /* 0x00000002971a7824 */ /* 0x000fc600078e0218 */
[----:B------:R0:W-:Y:S01]  /*1ab0*/  STL.64 [R1], R118 ;  /* 0x0000007601007387 */ /* 0x0001e20000100a00 */
[-C--:B------:R-:W-:Y:S02]  /*1ac0*/  LEA.HI.X.SX32 R187, R32, R45.reuse, 0x1, P3 ;  /* 0x0000002d20bb7211 */ /* 0x080fe400018f0eff */
[----:B------:R-:W-:Y:S01]  /*1ad0*/  LEA.HI.X.SX32 R191, R28, R45, 0x1, P0 ;  /* 0x0000002d1cbf7211 */ /* 0x000fe200000f0eff */
[C---:B------:R-:W-:Y:S01]  /*1ae0*/  IMAD R28, R151.reuse, 0x2, R26 ;  /* 0x00000002971c7824 */ /* 0x040fe200078e021a */
[-C--:B------:R-:W-:Y:S02]  /*1af0*/  IADD3 R180, P3, PT, R0, R173.reuse, RZ ;  /* 0x000000ad00b47210 */ /* 0x080fe40007f7e0ff */
[----:B------:R-:W-:Y:S02]  /*1b00*/  IADD3 R188, P2, PT, R30, R173, RZ ;  /* 0x000000ad1ebc7210 */ /* 0x000fe40007f5e0ff */
[-C--:B------:R-:W-:Y:S01]  /*1b10*/  LEA.HI.X.SX32 R181, R0, R45.reuse, 0x1, P3 ;  /* 0x0000002d00b57211 */ /* 0x080fe200018f0eff */
[----:B------:R-:W-:Y:S01]  /*1b20*/  IMAD R0, R151, 0x2, R28 ;  /* 0x0000000297007824 */ /* 0x000fe200078e021c */
[----:B------:R-:W-:-:S02]  /*1b30*/  LEA.HI.X.SX32 R189, R30, R45, 0x1, P2 ;  /* 0x0000002d1ebd7211 */ /* 0x000fc400010f0eff */
[-C--:B------:R-:W-:Y:S02]  /*1b40*/  IADD3 R184, P0, PT, R34, R173.reuse, RZ ;  /* 0x000000ad22b87210 */ /* 0x080fe40007f1e0ff */
[----:B------:R-:W-:Y:S02]  /*1b50*/  IADD3 R182, P2, PT, R40, R173, RZ ;  /* 0x000000ad28b67210 */ /* 0x000fe40007f5e0ff */
[-C--:B------:R-:W-:Y:S02]  /*1b60*/  LEA.HI.X.SX32 R185, R34, R45.reuse, 0x1, P0 ;  /* 0x0000002d22b97211 */ /* 0x080fe400000f0eff */
[----:B------:R-:W-:Y:S02]  /*1b70*/  LEA.HI.X.SX32 R183, R40, R45, 0x1, P2 ;  /* 0x0000002d28b77211 */ /* 0x000fe400010f0eff */
[-C--:B------:R-:W-:Y:S02]  /*1b80*/  IADD3 R172, P4, PT, R0, R173.reuse, RZ ;  /* 0x000000ad00ac7210 */ /* 0x080fe40007f9e0ff */
[----:B------:R-:W-:-:S02]  /*1b90*/  IADD3 R178, P0, PT, R24, R173, RZ ;  /* 0x000000ad18b27210 */ /* 0x000fc40007f1e0ff */
[-C--:B------:R-:W-:Y:S02]  /*1ba0*/  IADD3 R176, P2, PT, R26, R173.reuse, RZ ;  /* 0x000000ad1ab07210 */ /* 0x080fe40007f5e0ff */
[----:B------:R-:W-:Y:S02]  /*1bb0*/  IADD3 R174, P3, PT, R28, R173, RZ ;  /* 0x000000ad1cae7210 */ /* 0x000fe40007f7e0ff */
[----:B---3--:R-:W-:Y:S02]  /*1bc0*/  R2UR UR12, R53 ;  /* 0x00000000350c72ca */ /* 0x008fe400000e0000 */
[-C--:B------:R-:W-:Y:S02]  /*1bd0*/  LEA.HI.X.SX32 R173, R0, R45.reuse, 0x1, P4 ;  /* 0x0000002d00ad7211 */ /* 0x080fe400020f0eff */
[-C--:B------:R-:W-:Y:S02]  /*1be0*/  LEA.HI.X.SX32 R179, R24, R45.reuse, 0x1, P0 ;  /* 0x0000002d18b37211 */ /* 0x080fe400000f0eff */
[----:B------:R-:W-:-:S02]  /*1bf0*/  LEA.HI.X.SX32 R177, R26, R45, 0x1, P2 ;  /* 0x0000002d1ab17211 */ /* 0x000fc400010f0eff */
[----:B------:R-:W-:Y:S02]  /*1c00*/  LEA.HI.X.SX32 R175, R28, R45, 0x1, P3 ;  /* 0x0000002d1caf7211 */ /* 0x000fe400018f0eff */
[----:B------:R-:W-:Y:S01]  /*1c10*/  LOP3.LUT R0, R39, 0x7f, R73, 0x78, !PT ;  /* 0x0000007f27007812 */ /* 0x000fe200078e7849 */
[----:B0-----:R-:W-:Y:S06]  /*1c20*/  @P1 BRA `(.L_x_5) ;  /* 0x0000000000181947 */ /* 0x001fec0003800000 */
[----:B------:R-:W-:Y:S01]  /*1c30*/  ELECT P0, URZ, PT ;  /* 0x0000000000ff782f */ /* 0x000fe20003800000 */
[----:B------:R-:W-:Y:S01]  /*1c40*/  IMAD.MOV.U32 R24, RZ, RZ, 0x1 ;  /* 0x00000001ff187424 */ /* 0x000fe200078e00ff */
[----:B------:R-:W-:Y:S01]  /*1c50*/  UMOV UR4, 0x40 ;  /* 0x0000004000047882 */ /* 0x000fe20000000000 */
[----:B------:R-:W-:Y:S01]  /*1c60*/  UVIRTCOUNT.DEALLOC.SMPOOL 0x80 ;  /* 0x000000800000784c */ /* 0x000fe20000000000 */
[----:B------:R-:W-:-:S09]  /*1c70*/  ULEA UR4, UR6, UR4, 0x18 ;  /* 0x0000000406047291 */ /* 0x000fd2000f8ec0ff */
[----:B------:R0:W-:Y:S03]  /*1c80*/  @P0 STS.U8 [UR4], R24 ;  /* 0x00000018ff000988 */ /* 0x0001e60008000004 */
.L_x_5:
[----:B------:R-:W-:Y:S01]  /*1c90*/  USHF.L.U32 UR5, UR23, 0x4, URZ ;  /* 0x0000000417057899 */ /* 0x000fe200080006ff */
[----:B------:R-:W-:Y:S01]  /*1ca0*/  LOP3.LUT R69, R0, 0x20, RZ, 0x3c, !PT ;  /* 0x0000002000457812 */ /* 0x000fe200078e3cff */
[----:B------:R-:W-:Y:S01]  /*1cb0*/  USHF.L.U32 UR4, UR23, 0x15, URZ ;  /* 0x0000001517047899 */ /* 0x000fe200080006ff */
[----:B-----5:R1:W-:Y:S01]  /*1cc0*/  STS.U8 [R0+UR13+0xc000], R3 ;  /* 0x00c0000300007988 */ /* 0x0203e2000800000d */
[----:B------:R-:W-:Y:S01]  /*1cd0*/  ULOP3.LUT UR5, UR5, 0x40, URZ, 0xc0, !UPT ;  /* 0x0000004005057892 */ /* 0x000fe2000f8ec0ff */
[----:B------:R-:W-:Y:S01]  /*1ce0*/  LOP3.LUT P2, RZ, R73, 0xff, RZ, 0xc0, !PT ;  /* 0x000000ff49ff7812 */ /* 0x000fe2000784c0ff */
[----:B------:R-:W-:Y:S01]  /*1cf0*/  UMOV UR6, 0x1 ;  /* 0x0000000100067882 */ /* 0x000fe20000000000 */
[----:B------:R-:W-:Y:S01]  /*1d00*/  STS.U8 [R0+UR13+0xc200], R13 ;  /* 0x00c2000d00007988 */ /* 0x000fe2000800000d */
[----:B------:R-:W-:Y:S02]  /*1d10*/  ULOP3.LUT UR4, UR5, 0x600000, UR4, 0xf8, !UPT ;  /* 0x0060000005047892 */ /* 0x000fe4000f8ef804 */
[----:B------:R-:W-:-:S02]  /*1d20*/  UIADD3 UR15, UPT, UPT, UR13, 0x10000, URZ ;  /* 0x000100000d0f7890 */ /* 0x000fc4000fffe0ff */
[----:B------:R-:W-:Y:S01]  /*1d30*/  STS.U8 [R0+UR13+0xc400], R15 ;  /* 0x00c4000f00007988 */ /* 0x000fe2000800000d */
[----:B------:R-:W-:Y:S01]  /*1d40*/  UIADD3 UR11, UPT, UPT, UR12, UR4, URZ ;  /* 0x000000040c0b7290 */ /* 0x000fe2000fffe0ff */
[----:B-1----:R-:W-:Y:S01]  /*1d50*/  PRMT R3, RZ, 0x7610, R3 ;  /* 0x00007610ff037816 */ /* 0x002fe20000000003 */
[----:B------:R-:W1:Y:S01]  /*1d60*/  LDCU UR7, c[0x0][0x3f0] ;  /* 0x00007e00ff0777ac */ /* 0x000e620008000800 */
[----:B------:R-:W-:Y:S02]  /*1d70*/  STS.U8 [R0+UR13+0xc600], R17 ;  /* 0x00c6001100007988 */ /* 0x000fe4000800000d */
[----:B------:R-:W-:Y:S02]  /*1d80*/  VOTEU.ALL UP0, P2 ;  /* 0x0000000000ff7886 */ /* 0x000fe40001000000 */
[----:B------:R-:W-:Y:S01]  /*1d90*/  STS.U8 [R0+UR13+0xc800], R19 ;  /* 0x00c8001300007988 */ /* 0x000fe2000800000d */
[----:B------:R-:W-:-:S03]  /*1da0*/  VOTEU.ALL UP1, P2 ;  /* 0x0000000000ff7886 */ /* 0x000fc60001020000 */
[----:B------:R-:W-:Y:S01]  /*1db0*/  STS.U8 [R0+UR13+0xca00], R21 ;  /* 0x00ca001500007988 */ /* 0x000fe2000800000d */
[----:B------:R-:W-:-:S04]  /*1dc0*/  @!UP0 UIADD3 UR4, UPT, UPT, -UR6, 0x100000, URZ ;  /* 0x0010000006048890 */ /* 0x000fc8000fffe1ff */
[----:B------:R-:W-:Y:S02]  /*1dd0*/  @!UP0 USHF.L.U32 UR5, UR4, 0xb, URZ ;  /* 0x0000000b04058899 */ /* 0x000fe400080006ff */
[----:B------:R-:W-:Y:S01]  /*1de0*/  @!UP0 USHF.L.U32 UR4, UR4, 0x1, URZ ;  /* 0x0000000104048899 */ /* 0x000fe200080006ff */
[----:B------:R-:W-:Y:S04]  /*1df0*/  STS.U8 [R0+UR13+0xcc00], R23 ;  /* 0x00cc001700007988 */ /* 0x000fe8000800000d */
[----:B------:R-:W-:Y:S01]  /*1e00*/  STS.U8 [R0+UR13+0xce00], R25 ;  /* 0x00ce001900007988 */ /* 0x000fe2000800000d */
[----:B-1----:R-:W-:-:S03]  /*1e10*/  ISETP.LT.AND P3, PT, RZ, UR7, PT ;  /* 0x00000007ff007c0c */ /* 0x002fc6000bf61270 */
[----:B------:R-:W-:Y:S04]  /*1e20*/  STS.U8 [R0+UR13+0xd000], R27 ;  /* 0x00d0001b00007988 */ /* 0x000fe8000800000d */
        /* <DEDUP_REMOVED lines=14> */
[----:B------:R1:W-:Y:S04]  /*1f10*/  STS.U8 [R69+UR13+0xcf00], R7 ;  /* 0x00cf000745007988 */ /* 0x0003e8000800000d */
[----:B------:R-:W-:Y:S04]  /*1f20*/  STS.U8 [R69+UR13+0xd100], R18 ;  /* 0x00d1001245007988 */ /* 0x000fe8000800000d */
[----:B------:R-:W-:Y:S01]  /*1f30*/  STS.U8 [R69+UR13+0xd300], R8 ;  /* 0x00d3000845007988 */ /* 0x000fe2000800000d */
[----:B------:R-:W-:Y:S01]  /*1f40*/  STTM.16dp32bit_t0_t15.x32 tmem[UR11], RZ ;  /* 0x000000ff000079ed */ /* 0x000fe20008a8000b */
[----:B------:R-:W-:Y:S02]  /*1f50*/  STTM.16dp32bit_t16_t31.x32 tmem[UR11+0x20], RZ ;  /* 0x000020ff000079ed */ /* 0x000fe40008aa000b */
[----:B------:R-:W-:Y:S01]  /*1f60*/  STS.U8 [R69+UR13+0xd500], R20 ;  /* 0x00d5001445007988 */ /* 0x000fe2000800000d */
[----:B-1----:R-:W-:-:S03]  /*1f70*/  PRMT R7, RZ, 0x7610, R7 ;  /* 0x00007610ff077816 */ /* 0x002fc60000000007 */
[----:B------:R-:W-:Y:S04]  /*1f80*/  STS.U8 [R69+UR13+0xd700], R9 ;  /* 0x00d7000945007988 */ /* 0x000fe8000800000d */
[----:B------:R-:W-:Y:S04]  /*1f90*/  STS.U8 [R69+UR13+0xd900], R22 ;  /* 0x00d9001645007988 */ /* 0x000fe8000800000d */
[----:B------:R-:W-:Y:S04]  /*1fa0*/  STS.U8 [R69+UR13+0xdb00], R10 ;  /* 0x00db000a45007988 */ /* 0x000fe8000800000d */
[----:B------:R-:W-:Y:S04]  /*1fb0*/  STS.U8 [R69+UR13+0xdd00], R43 ;  /* 0x00dd002b45007988 */ /* 0x000fe8000800000d */
[----:B------:R1:W-:Y:S01]  /*1fc0*/  STS.U8 [R69+UR13+0xdf00], R11 ;  /* 0x00df000b45007988 */ /* 0x0003e2000800000d */
[----:B------:R-:W2:Y:S02]  /*1fd0*/  FENCE.VIEW.ASYNC.T ;  /* 0x00000000000073c6 */ /* 0x000ea40000000200 */
[----:B--2---:R-:W-:Y:S01]  /*1fe0*/  BAR.SYNC.DEFER_BLOCKING 0x0 ;  /* 0x0000000000007b1d */ /* 0x004fe20000010000 */
[----:B------:R-:W-:-:S02]  /*1ff0*/  PRMT R15, RZ, 0x7610, R15 ;  /* 0x00007610ff0f7816 */ /* 0x000fc4000000000f */
[----:B------:R-:W-:Y:S02]  /*2000*/  PRMT R19, RZ, 0x7610, R19 ;  /* 0x00007610ff137816 */ /* 0x000fe40000000013 */
[----:B-1----:R-:W-:Y:S01]  /*2010*/  PRMT R11, RZ, 0x7610, R11 ;  /* 0x00007610ff0b7816 */ /* 0x002fe2000000000b */
[----:B------:R-:W1:Y:S02]  /*2020*/  FENCE.VIEW.ASYNC.S ;  /* 0x00000000000073c6 */ /* 0x000e640000000000 */
[----:B-1----:R1:W2:Y:S02]  /*2030*/  @!UP1 SYNCS.EXCH.64 URZ, [UR15], UR4 ;  /* 0x000000040fff95b2 */ /* 0x0022a40008000100 */
[----:B--2---:R-:W-:Y:S01]  /*2040*/  BAR.SYNC.DEFER_BLOCKING 0x0 ;  /* 0x0000000000007b1d */ /* 0x004fe20000010000 */
[----:B------:R-:W-:Y:S02]  /*2050*/  PRMT R23, RZ, 0x7610, R23 ;  /* 0x00007610ff177816 */ /* 0x000fe40000000017 */
[----:B------:R-:W-:-:S02]  /*2060*/  PRMT R27, RZ, 0x7610, R27 ;  /* 0x00007610ff1b7816 */ /* 0x000fc4000000001b */
[----:B------:R-:W-:Y:S02]  /*2070*/  PRMT R31, RZ, 0x7610, R31 ;  /* 0x00007610ff1f7816 */ /* 0x000fe4000000001f */
[----:B------:R-:W-:Y:S02]  /*2080*/  PRMT R35, RZ, 0x7610, R35 ;  /* 0x00007610ff237816 */ /* 0x000fe40000000023 */
[----:B------:R-:W-:Y:S02]  /*2090*/  PRMT R41, RZ, 0x7610, R41 ;  /* 0x00007610ff297816 */ /* 0x000fe40000000029 */
[----:B------:R-:W-:Y:S02]  /*20a0*/  PRMT R45, RZ, 0x7610, R45 ;  /* 0x00007610ff2d7816 */ /* 0x000fe4000000002d */
[----:B------:R-:W-:Y:S02]  /*20b0*/  PRMT R49, RZ, 0x7610, R49 ;  /* 0x00007610ff317816 */ /* 0x000fe40000000031 */
[----:B------:R-:W-:-:S02]  /*20c0*/  PRMT R53, RZ, 0x7610, R53 ;  /* 0x00007610ff357816 */ /* 0x000fc40000000035 */
[----:B------:R-:W-:Y:S02]  /*20d0*/  PRMT R57, RZ, 0x7610, R57 ;  /* 0x00007610ff397816 */ /* 0x000fe40000000039 */
[----:B------:R-:W-:Y:S02]  /*20e0*/  PRMT R61, RZ, 0x7610, R61 ;  /* 0x00007610ff3d7816 */ /* 0x000fe4000000003d */
[----:B------:R-:W-:Y:S02]  /*20f0*/  PRMT R65, RZ, 0x7610, R65 ;  /* 0x00007610ff417816 */ /* 0x000fe40000000041 */
[----:B------:R-:W-:Y:S01]  /*2100*/  PRMT R2, RZ, 0x7610, R2 ;  /* 0x00007610ff027816 */ /* 0x000fe20000000002 */
[----:B------:R-:W2:Y:S01]  /*2110*/  @P3 LDG.E.U8 R3, desc[UR30][R132.64] ;  /* 0x0000001e84033981 */ /* 0x000ea2000c1e1100 */
[----:B------:R-:W-:Y:S02]  /*2120*/  PRMT R6, RZ, 0x7610, R6 ;  /* 0x00007610ff067816 */ /* 0x000fe40000000006 */
[----:B------:R-:W-:Y:S01]  /*2130*/  PRMT R10, RZ, 0x7610, R10 ;  /* 0x00007610ff0a7816 */ /* 0x000fe2000000000a */
[----:B------:R-:W3:Y:S01]  /*2140*/  @P3 LDG.E.U8 R7, desc[UR30][R130.64] ;  /* 0x0000001e82073981 */ /* 0x000ee2000c1e1100 */
[----:B------:R-:W-:-:S02]  /*2150*/  PRMT R14, RZ, 0x7610, R14 ;  /* 0x00007610ff0e7816 */ /* 0x000fc4000000000e */
[----:B------:R-:W-:Y:S01]  /*2160*/  PRMT R18, RZ, 0x7610, R18 ;  /* 0x00007610ff127816 */ /* 0x000fe20000000012 */
[----:B------:R-:W4:Y:S01]  /*2170*/  @P3 LDG.E.U8 R11, desc[UR30][R128.64] ;  /* 0x0000001e800b3981 */ /* 0x000f22000c1e1100 */
[----:B------:R-:W-:Y:S02]  /*2180*/  PRMT R22, RZ, 0x7610, R22 ;  /* 0x00007610ff167816 */ /* 0x000fe40000000016 */
[----:B------:R-:W-:Y:S01]  /*2190*/  PRMT R26, RZ, 0x7610, R26 ;  /* 0x00007610ff1a7816 */ /* 0x000fe2000000001a */
[----:B------:R-:W4:Y:S01]  /*21a0*/  @P3 LDG.E.U8 R15, desc[UR30][R126.64] ;  /* 0x0000001e7e0f3981 */ /* 0x000f22000c1e1100 */
[----:B------:R-:W-:-:S03]  /*21b0*/  PRMT R30, RZ, 0x7610, R30 ;  /* 0x00007610ff1e7816 */ /* 0x000fc6000000001e */
[----:B------:R-:W4:Y:S01]  /*21c0*/  @P3 LDG.E.U8 R19, desc[UR30][R124.64] ;  /* 0x0000001e7c133981 */ /* 0x000f22000c1e1100 */
[----:B------:R-:W-:-:S03]  /*21d0*/  PRMT R34, RZ, 0x7610, R34 ;  /* 0x00007610ff227816 */ /* 0x000fc60000000022 */
[----:B------:R-:W4:Y:S04]  /*21e0*/  @P3 LDG.E.U8 R23, desc[UR30][R122.64] ;  /* 0x0000001e7a173981 */ /* 0x000f28000c1e1100 */
        /* <DEDUP_REMOVED lines=9> */
[----:B------:R-:W4:Y:S01]  /*2280*/  @P3 LDG.E.U8 R65, desc[UR30][R178.64] ;  /* 0x0000001eb2413981 */ /* 0x000f22000c1e1100 */
[----:B------:R-:W-:-:S03]  /*2290*/  PRMT R40, RZ, 0x7610, R40 ;  /* 0x00007610ff287816 */ /* 0x000fc60000000028 */
        /* <DEDUP_REMOVED lines=23> */
[----:B0-----:R-:W-:-:S03]  /*2410*/  PRMT R24, RZ, 0x7610, R24 ;  /* 0x00007610ff187816 */ /* 0x001fc60000000018 */
        /* <DEDUP_REMOVED lines=62> */
[----:B-1----:R-:W-:-:S04]  /*2800*/  @!UP0 UIADD3 UR4, UPT, UPT, -UR6, 0x100000, URZ ;  /* 0x0010000006048890 */ /* 0x002fc8000fffe1ff */
[----:B------:R-:W-:Y:S02]  /*2810*/  @!UP0 USHF.L.U32 UR5, UR4, 0xb, URZ ;  /* 0x0000000b04058899 */ /* 0x000fe400080006ff */
[----:B------:R-:W-:Y:S01]  /*2820*/  @!UP0 USHF.L.U32 UR4, UR4, 0x1, URZ ;  /* 0x0000000104048899 */ /* 0x000fe200080006ff */
[----:B------:R-:W-:-:S11]  /*2830*/  VOTEU.ALL UP1, P2 ;  /* 0x0000000000ff7886 */ /* 0x000fd60001020000 */
[----:B------:R0:W1:Y:S01]  /*2840*/  @!UP1 SYNCS.EXCH.64 URZ, [UR13+0x10008], UR4 ;  /* 0x010008040dff95b2 */ /* 0x0000620008000100 */
[C---:B------:R-:W-:Y:S01]  /*2850*/  LOP3.LUT R68, R0.reuse, 0x40, RZ, 0x3c, !PT ;  /* 0x0000004000447812 */ /* 0x040fe200078e3cff */
[----:B--2---:R-:W-:Y:S04]  /*2860*/  STS.U8 [R0+UR13], R3 ;  /* 0x0000000300007988 */ /* 0x004fe8000800000d */
[----:B---3--:R-:W-:Y:S04]  /*2870*/  STS.U8 [R0+UR13+0x400], R7 ;  /* 0x0004000700007988 */ /* 0x008fe8000800000d */
[----:B----4-:R-:W-:Y:S04]  /*2880*/  STS.U8 [R0+UR13+0x800], R11 ;  /* 0x0008000b00007988 */ /* 0x010fe8000800000d */
        /* <DEDUP_REMOVED lines=36> */
[----:B------:R3:W-:Y:S01]  /*2ad0*/  STS.U8 [R68+UR13+0x1e00], R32 ;  /* 0x001e002044007988 */ /* 0x0007e2000800000d */
[----:B--2---:R-:W-:-:S03]  /*2ae0*/  LOP3.LUT R2, R0, 0x60, RZ, 0x3c, !PT ;  /* 0x0000006000027812 */ /* 0x004fc600078e3cff */
        /* <DEDUP_REMOVED lines=10> */
[----:B0-----:R-:W-:-:S04]  /*2b90*/  @!UP0 UIADD3 UR4, UPT, UPT, -UR6, 0x100000, URZ ;  /* 0x0010000006048890 */ /* 0x001fc8000fffe1ff */
[----:B------:R-:W-:Y:S02]  /*2ba0*/  @!UP0 USHF.L.U32 UR5, UR4, 0xb, URZ ;  /* 0x0000000b04058899 */ /* 0x000fe400080006ff */
[----:B------:R-:W-:Y:S01]  /*2bb0*/  @!UP0 USHF.L.U32 UR4, UR4, 0x1, URZ ;  /* 0x0000000104048899 */ /* 0x000fe200080006ff */
[----:B------:R3:W-:Y:S01]  /*2bc0*/  STS.U8 [R2+UR13+0xb00], R13 ;  /* 0x000b000d02007988 */ /* 0x0007e2000800000d */
[----:B------:R-:W-:-:S03]  /*2bd0*/  ISETP.EQ.U32.AND P4, PT, RZ, UR23, P3 ;  /* 0x00000017ff007c0c */ /* 0x000fc60009f82070 */
[----:B------:R3:W-:Y:S04]  /*2be0*/  STS.U8 [R2+UR13+0xf00], R17 ;  /* 0x000f001102007988 */ /* 0x0007e8000800000d */
[----:B------:R3:W-:Y:S04]  /*2bf0*/  STS.U8 [R2+UR13+0x1300], R21 ;  /* 0x0013001502007988 */ /* 0x0007e8000800000d */
[----:B------:R3:W-:Y:S04]  /*2c00*/  STS.U8 [R2+UR13+0x1700], R25 ;  /* 0x0017001902007988 */ /* 0x0007e8000800000d */
[----:B------:R3:W-:Y:S04]  /*2c10*/  STS.U8 [R2+UR13+0x1b00], R29 ;  /* 0x001b001d02007988 */ /* 0x0007e8000800000d */
[----:B------:R3:W-:Y:S04]  /*2c20*/  STS.U8 [R2+UR13+0x1f00], R33 ;  /* 0x001f002102007988 */ /* 0x0007e8000800000d */
[----:B------:R3:W-:Y:S01]  /*2c30*/  STS.U8 [R2+UR13+0x2300], R39 ;  /* 0x0023002702007988 */ /* 0x0007e2000800000d */
[----:B------:R-:W-:-:S03]  /*2c40*/  VOTEU.ALL UP1, P2 ;  /* 0x0000000000ff7886 */ /* 0x000fc60001020000 */
[----:B------:R3:W-:Y:S04]  /*2c50*/  STS.U8 [R2+UR13+0x2700], R43 ;  /* 0x0027002b02007988 */ /* 0x0007e8000800000d */
[----:B------:R3:W-:Y:S04]  /*2c60*/  STS.U8 [R2+UR13+0x2b00], R47 ;  /* 0x002b002f02007988 */ /* 0x0007e8000800000d */
[----:B------:R3:W-:Y:S04]  /*2c70*/  STS.U8 [R2+UR13+0x2f00], R51 ;  /* 0x002f003302007988 */ /* 0x0007e8000800000d */
[----:B------:R3:W-:Y:S04]  /*2c80*/  STS.U8 [R2+UR13+0x3300], R55 ;  /* 0x0033003702007988 */ /* 0x0007e8000800000d */
[----:B------:R3:W-:Y:S04]  /*2c90*/  STS.U8 [R2+UR13+0x3700], R59 ;  /* 0x0037003b02007988 */ /* 0x0007e8000800000d */
[----:B------:R3:W-:Y:S01]  /*2ca0*/  STS.U8 [R2+UR13+0x3b00], R63 ;  /* 0x003b003f02007988 */ /* 0x0007e2000800000d */
[----:B------:R-:W-:-:S03]  /*2cb0*/  UIADD3 UR6, UPT, UPT, UR13, 0x4000, URZ ;  /* 0x000040000d067890 */ /* 0x000fc6000fffe0ff */
[----:B------:R3:W-:Y:S01]  /*2cc0*/  STS.U8 [R2+UR13+0x3f00], R67 ;  /* 0x003f004302007988 */ /* 0x0007e2000800000d */
[----:B------:R-:W-:Y:S01]  /*2cd0*/  UIADD3 UR10, UPT, UPT, UR12, 0x100000, URZ ;  /* 0x001000000c0a7890 */ /* 0x000fe2000fffe0ff */
[----:B-1----:R0:W-:Y:S06]  /*2ce0*/  MEMBAR.ALL.CTA ;  /* 0x0000000000007992 */ /* 0x0021ec0000008000 */
[----:B0-----:R-:W-:Y:S04]  /*2cf0*/  FENCE.VIEW.ASYNC.S ;  /* 0x00000000000073c6 */ /* 0x001fe80000000000 */
[----:B------:R-:W0:Y:S02]  /*2d00*/  FENCE.VIEW.ASYNC.S ;  /* 0x00000000000073c6 */ /* 0x000e240000000000 */
[----:B0-----:R3:W0:Y:S02]  /*2d10*/  @!UP1 SYNCS.EXCH.64 URZ, [UR13+0x4000], UR4 ;  /* 0x004000040dff95b2 */ /* 0x0016240008000100 */
[----:B0-----:R-:W-:Y:S06]  /*2d20*/  BAR.SYNC.DEFER_BLOCKING 0x0 ;  /* 0x0000000000007b1d */ /* 0x001fec0000010000 */
[----:B---3--:R-:W-:Y:S05]  /*2d30*/  @!P4 BRA `(.L_x_6) ;  /* 0x000000000084c947 */ /* 0x008fea0003800000 */
[----:B------:R-:W-:Y:S02]  /*2d40*/  UIADD3 UR4, UPT, UPT, UR13, 0xc000, URZ ;  /* 0x0000c0000d047890 */ /* 0x000fe4000fffe0ff */
[----:B------:R-:W-:Y:S02]  /*2d50*/  USHF.R.U32.HI UR16, URZ, 0x4, UR13 ;  /* 0x00000004ff107899 */ /* 0x000fe4000801160d */
[----:B------:R-:W-:Y:S02]  /*2d60*/  USHF.R.U32.HI UR4, URZ, 0x4, UR4 ;  /* 0x00000004ff047899 */ /* 0x000fe40008011604 */
[----:B------:R-:W-:Y:S02]  /*2d70*/  USGXT.U32 UR16, UR16, 0xe ;  /* 0x0000000e1010789a */ /* 0x000fe40008000000 */
[----:B------:R-:W-:Y:S02]  /*2d80*/  USGXT.U32 UR8, UR4, 0xe ;  /* 0x0000000e0408789a */ /* 0x000fe40008000000 */
[----:B------:R-:W-:-:S02]  /*2d90*/  UIADD3 UR28, UP2, UPT, UR16, 0x2, URZ ;  /* 0x00000002101c7890 */ /* 0x000fc4000ff5e0ff */
[----:B------:R-:W-:Y:S01]  /*2da0*/  UIADD3 UR32, UP1, UPT, UR8, 0x80, URZ ;  /* 0x0000008008207890 */ /* 0x000fe2000ff3e0ff */
[----:B------:R-:W-:Y:S01]  /*2db0*/  UMOV UR4, URZ ;  /* 0x000000ff00047c82 */ /* 0x000fe20008000000 */
[----:B------:R-:W-:Y:S01]  /*2dc0*/  UMOV UR34, 0x0 ;  /* 0x0000000000227882 */ /* 0x000fe20000000000 */
[----:B------:R-:W-:Y:S02]  /*2dd0*/  UIADD3.X UR29, UPT, UPT, UR4, 0x40004040, URZ, UP2, !UPT ;  /* 0x40004040041d7890 */ /* 0x000fe400097fe4ff */
[----:B------:R-:W-:Y:S02]  /*2de0*/  UIADD3.X UR33, UPT, UPT, UR4, -0x7fffbfe0, URZ, UP1, !UPT ;  /* 0x8000402004217890 */ /* 0x000fe40008ffe4ff */
[----:B------:R-:W-:Y:S02]  /*2df0*/  UIADD3.64 UR20, UPT, UPT, UR28, 0x2, URZ ;  /* 0x000000021c147897 */ /* 0x000fe4000fffe0ff */
[----:B------:R-:W-:Y:S02]  /*2e00*/  UIADD3.64 UR18, UPT, UPT, UR32, 0x80, URZ ;  /* 0x0000008020127897 */ /* 0x000fe4000fffe0ff */
[----:B------:R-:W-:-:S02]  /*2e10*/  UIADD3.64 UR26, UPT, UPT, UR28, 0x4, URZ ;  /* 0x000000041c1a7897 */ /* 0x000fc4000fffe0ff */
[----:B------:R-:W-:Y:S01]  /*2e20*/  UIADD3.64 UR24, UPT, UPT, UR32, 0x100, URZ ;  /* 0x0000010020187897 */ /* 0x000fe2000fffe0ff */
[----:B------:R-:W-:Y:S01]  /*2e30*/  UMOV UR35, 0x4208010 ;  /* 0x0420801000237882 */ /* 0x000fe20000000000 */
[----:B------:R-:W-:Y:S01]  /*2e40*/  UMOV UR17, 0x40004040 ;  /* 0x4000404000117882 */ /* 0x000fe20000000000 */
[----:B------:R-:W-:Y:S01]  /*2e50*/  UMOV UR9, 0x80004020 ;  /* 0x8000402000097882 */ /* 0x000fe20000000000 */
[----:B------:R-:W-:Y:S01]  /*2e60*/  UMOV UR36, 0x0 ;  /* 0x0000000000247882 */ /* 0x000fe20000000000 */
[----:B------:R-:W-:Y:S01]  /*2e70*/  UMOV UR37, 0x4208010 ;  /* 0x0420801000257882 */ /* 0x000fe20000000000 */
[----:B------:R-:W-:Y:S01]  /*2e80*/  UMOV UR38, 0x0 ;  /* 0x0000000000267882 */ /* 0x000fe20000000000 */
[----:B------:R-:W-:Y:S01]  /*2e90*/  UMOV UR39, 0x4208010 ;  /* 0x0420801000277882 */ /* 0x000fe20000000000 */
[----:B------:R-:W-:Y:S01]  /*2ea0*/  UMOV UR4, UR6 ;  /* 0x0000000600047c82 */ /* 0x000fe20008000000 */
[----:B------:R-:W-:Y:S01]  /*2eb0*/  UMOV UR5, URZ ;  /* 0x000000ff00057c82 */ /* 0x000fe20008000000 */
[----:B------:R0:W-:Y:S01]  /*2ec0*/  UTCQMMA gdesc[UR8], gdesc[UR16], tmem[UR10], tmem[UR34], idesc[UR35], !UPT ;  /* 0x00ff2210080075ea */ /* 0x0001e2000f80030a */
[----:B------:R-:W-:Y:S01]  /*2ed0*/  UMOV UR40, 0x0 ;  /* 0x0000000000287882 */ /* 0x000fe20000000000 */
[----:B------:R-:W-:Y:S01]  /*2ee0*/  UMOV UR41, 0x4208010 ;  /* 0x0420801000297882 */ /* 0x000fe20000000000 */
[----:B------:R0:W-:Y:S01]  /*2ef0*/  UTCQMMA gdesc[UR32], gdesc[UR28], tmem[UR10], tmem[UR36], idesc[UR37], UPT ;  /* 0x00ff241c200075ea */ /* 0x0001e2000b80030a */
[----:B------:R-:W-:Y:S01]  /*2f00*/  UMOV UR4, UR4 ;  /* 0x0000000400047c82 */ /* 0x000fe20008000000 */
[----:B------:R0:W-:Y:S01]  /*2f10*/  UTCQMMA gdesc[UR18], gdesc[UR20], tmem[UR10], tmem[UR38], idesc[UR39], UPT ;  /* 0x00ff2614120075ea */ /* 0x0001e2000b80030a */
[----:B------:R0:W-:Y:S01]  /*2f20*/  UTCQMMA gdesc[UR24], gdesc[UR26], tmem[UR10], tmem[UR40], idesc[UR41], UPT ;  /* 0x00ff281a180075ea */ /* 0x0001e2000b80030a */
[----:B------:R0:W-:Y:S01]  /*2f30*/  UTCBAR [UR4], URZ ;  /* 0x000000ff040073e9 */ /* 0x0001e200080000ff */
[----:B------:R-:W-:Y:S01]  /*2f40*/  NOP ;  /* 0x0000000000007918 */ /* 0x000fe20000000000 */
.L_x_6:
[----:B------:R-:W-:Y:S05]  /*2f50*/  @!P3 BRA `(.L_x_7) ;  /* 0x000000000008b947 */ /* 0x000fea0003800000 */
[----:B------:R-:W1:Y:S02]  /*2f60*/  SYNCS.PHASECHK.TRANS64.TRYWAIT P0, [UR13+0x4000], RZ ;  /* 0x004000ffff0075a7 */ /* 0x000e64000800110d */
[----:B-1----:R-:W-:Y:S05]  /*2f70*/  @!P0 BRA `(.L_x_8) ;  /* 0x0000009000208947 */ /* 0x002fea0003800000 */
.L_x_7:
[----:B------:R-:W-:Y:S06]  /*2f80*/  BAR.SYNC.DEFER_BLOCKING 0x0 ;  /* 0x0000000000007b1d */ /* 0x000fec0000010000 */
[----:B0-----:R-:W0:Y:S02]  /*2f90*/  LDCU UR8, c[0x0][0x3a8] ;  /* 0x00007500ff0877ac */ /* 0x001e240008000800 */
[----:B------:R-:W1:Y:S01]  /*2fa0*/  LDC R87, c[0x0][0x3d8] ;  /* 0x0000f600ff577b82 */ /* 0x000e620000000800 */
[----:B------:R-:W-:Y:S01]  /*2fb0*/  LDTM.16dp32bit_t0_t15.x32 R4, tmem[UR11+0x100000] ;  /* 0x1000000b000479ee */ /* 0x000fe20008a80000 */
[----:B------:R-:W0:Y:S01]  /*2fc0*/  LDTM.16dp32bit_t16_t31.x32 R4, tmem[UR11+0x100020] ;  /* 0x1000200b000479ee */ /* 0x000e220008aa0000 */
[----:B------:R-:W-:Y:S01]  /*2fd0*/  STL [R1+0x1c4], R220 ;  /* 0x0001c4dc01007387 */ /* 0x000fe20000100800 */
[----:B------:R-:W2:Y:S03]  /*2fe0*/  LDCU.64 UR18, c[0x0][0x3d0] ;  /* 0x00007a00ff1277ac */ /* 0x000ea60008000a00 */
[----:B------:R-:W-:Y:S01]  /*2ff0*/  STL [R1+0x1c0], R219 ;  /* 0x0001c0db01007387 */ /* 0x000fe20000100800 */
[----:B------:R-:W3:Y:S03]  /*3000*/  LDC.64 R90, c[0x0][0x390] ;  /* 0x0000e400ff5a7b82 */ /* 0x000ee60000000a00 */
[----:B------:R4:W-:Y:S04]  /*3010*/  STL [R1+0x1bc], R218 ;  /* 0x0001bcda01007387 */ /* 0x0009e80000100800 */
[----:B------:R-:W-:Y:S01]  /*3020*/  STL [R1+0x1b8], R217 ;  /* 0x0001b8d901007387 */ /* 0x000fe20000100800 */
[----:B------:R-:W3:Y:S03]  /*3030*/  LDC R150, c[0x0][0x3d8] ;  /* 0x0000f600ff967b82 */ /* 0x000ee60000000800 */
[----:B------:R0:W-:Y:S01]  /*3040*/  STL [R1+0x1b4], R216 ;  /* 0x0001b4d801007387 */ /* 0x0001e20000100800 */
[----:B--2---:R-:W-:Y:S01]  /*3050*/  UIMAD UR4, UR14, UR18, URZ ;  /* 0x000000120e0472a4 */ /* 0x004fe2000f8e02ff */
[----:B----4-:R-:W2:Y:S01]  /*3060*/  S2R R218, SR_TID.X ;  /* 0x0000000000da7919 */ /* 0x010ea20000002100 */
[----:B-1----:R-:W-:-:S02]  /*3070*/  IMAD R38, R38, R87, RZ ;  /* 0x0000005726267224 */ /* 0x002fc400078e02ff */
[----:B0-----:R-:W-:Y:S01]  /*3080*/  FMUL R2, R4, UR8 ;  /* 0x0000000804027c20 */ /* 0x001fe20008400000 */
[----:B------:R-:W-:Y:S01]  /*3090*/  FMUL R3, R5, UR8 ;  /* 0x0000000805037c20 */ /* 0x000fe20008400000 */
[----:B------:R-:W-:Y:S01]  /*30a0*/  FMUL R37, R6, UR8 ;  /* 0x0000000806257c20 */ /* 0x000fe20008400000 */
[----:B------:R-:W-:Y:S01]  /*30b0*/  FMUL R39, R7, UR8 ;  /* 0x0000000807277c20 */ /* 0x000fe20008400000 */
[----:B------:R-:W-:Y:S01]  /*30c0*/  FMUL R40, R10, UR8 ;  /* 0x000000080a287c20 */ /* 0x000fe20008400000 */
[----:B------:R-:W-:Y:S01]  /*30d0*/  FMUL R42, R12, UR8 ;  /* 0x000000080c2a7c20 */ /* 0x000fe20008400000 */
[----:B------:R-:W-:Y:S01]  /*30e0*/  FMUL R46, R14, UR8 ;  /* 0x000000080e2e7c20 */ /* 0x000fe20008400000 */
[----:B------:R-:W-:Y:S01]  /*30f0*/  FMNMX3 R37, R2, R3, R37, !PT ;  /* 0x0000000302257276 */ /* 0x000fe20007800025 */
[----:B------:R-:W-:Y:S01]  /*3100*/  FMUL R2, R8, UR8 ;  /* 0x0000000808027c20 */ /* 0x000fe20008400000 */
[----:B------:R-:W-:Y:S01]  /*3110*/  FMUL R3, R9, UR8 ;  /* 0x0000000809037c20 */ /* 0x000fe20008400000 */
[----:B------:R-:W-:Y:S01]  /*3120*/  USHF.R.S32.HI UR5, URZ, 0x1f, UR4 ;  /* 0x0000001fff057899 */ /* 0x000fe20008011404 */
[----:B------:R-:W0:Y:S01]  /*3130*/  @!P2 SYNCS.CCTL.IV [UR13+0x4000] ;  /* 0x00400000ff00a9b1 */ /* 0x000e22000800000d */
[----:B------:R-:W-:Y:S01]  /*3140*/  NOP ;  /* 0x0000000000007918 */ /* 0x000fe20000000000 */
[----:B------:R-:W-:Y:S01]  /*3150*/  FMNMX3 R39, R37, R39, R2, !PT ;  /* 0x0000002725277276 */ /* 0x000fe20007800002 */
[----:B------:R-:W-:Y:S01]  /*3160*/  FMUL R37, R11, UR8 ;  /* 0x000000080b257c20 */ /* 0x000fe20008400000 */
[----:B------:R-:W-:Y:S01]  /*3170*/  IMAD R2, R87, 0x2, R38 ;  /* 0x0000000257027824 */ /* 0x000fe200078e0226 */
[----:B------:R-:W-:Y:S01]  /*3180*/  STL [R1+0x1b0], R215 ;  /* 0x0001b0d701007387 */ /* 0x000fe20000100800 */
[----:B------:R-:W-:Y:S01]  /*3190*/  FMNMX3 R39, R39, R3, R40, !PT ;  /* 0x0000000327277276 */ /* 0x000fe20007800028 */
[----:B------:R-:W-:Y:S01]  /*31a0*/  FMUL R3, R13, UR8 ;  /* 0x000000080d037c20 */ /* 0x000fe20008400000 */
[----:B------:R-:W-:Y:S01]  /*31b0*/  IMAD R40, R87, 0x2, R2 ;  /* 0x0000000257287824 */ /* 0x000fe200078e0202 */
[----:B------:R-:W-:Y:S01]  /*31c0*/  STL [R1+0x1ac], R214 ;  /* 0x0001acd601007387 */ /* 0x000fe20000100800 */
[----:B------:R-:W-:Y:S01]  /*31d0*/  FMNMX3 R39, R39, R37, R42, !PT ;  /* 0x0000002527277276 */ /* 0x000fe2000780002a */
[----:B------:R-:W-:Y:S01]  /*31e0*/  FMUL R37, R15, UR8 ;  /* 0x000000080f257c20 */ /* 0x000fe20008400000 */
[----:B------:R-:W-:Y:S01]  /*31f0*/  FMUL R42, R16, UR8 ;  /* 0x00000008102a7c20 */ /* 0x000fe20008400000 */
[----:B------:R-:W-:Y:S01]  /*3200*/  IMAD R44, R87, 0x2, R40 ;  /* 0x00000002572c7824 */ /* 0x000fe200078e0228 */
        /* <DEDUP_REMOVED lines=14> */
[----:B--2---:R-:W-:Y:S01]  /*32f0*/  LOP3.LUT R216, R218, 0xf, RZ, 0xc0, !PT ;  /* 0x0000000fdad87812 */ /* 0x004fe200078ec0ff */
[----:B------:R-:W-:Y:S01]  /*3300*/  IMAD R54, R87, 0x2, R52 ;  /* 0x0000000257367824 */ /* 0x000fe200078e0234 */
[----:B------:R-:W-:Y:S01]  /*3310*/  FMNMX3 R39, R37, R3, R46, !PT ;  /* 0x0000000325277276 */ /* 0x000fe2000780002e */
[----:B------:R-:W-:Y:S01]  /*3320*/  FMUL R3, R23, UR8 ;  /* 0x0000000817037c20 */ /* 0x000fe20008400000 */
[----:B------:R-:W-:Y:S01]  /*3330*/  FMUL R37, R25, UR8 ;  /* 0x0000000819257c20 */ /* 0x000fe20008400000 */
[----:B------:R-:W-:-:S02]  /*3340*/  IMAD R56, R87, 0x2, R54 ;  /* 0x0000000257387824 */ /* 0x000fc400078e0236 */
[----:B------:R-:W-:Y:S01]  /*3350*/  FMUL R46, R26, UR8 ;  /* 0x000000081a2e7c20 */ /* 0x000fe20008400000 */
[----:B------:R-:W-:Y:S01]  /*3360*/  LOP3.LUT R217, R218, 0x60, RZ, 0xc0, !PT ;  /* 0x00000060dad97812 */ /* 0x000fe200078ec0ff */
[----:B------:R-:W-:Y:S01]  /*3370*/  STL [R1+0x1a8], R213 ;  /* 0x0001a8d501007387 */ /* 0x000fe20000100800 */
[----:B------:R-:W-:Y:S01]  /*3380*/  FMNMX3 R39, R39, R3, R42, !PT ;  /* 0x0000000327277276 */ /* 0x000fe2000780002a */
[----:B------:R-:W-:Y:S02]  /*3390*/  IMAD R58, R87, 0x2, R56 ;  /* 0x00000002573a7824 */ /* 0x000fe400078e0238 */
[----:B------:R-:W-:Y:S01]  /*33a0*/  FMUL R3, R27, UR8 ;  /* 0x000000081b037c20 */ /* 0x000fe20008400000 */
[----:B------:R-:W-:Y:S01]  /*33b0*/  FMUL R42, R28, UR8 ;  /* 0x000000081c2a7c20 */ /* 0x000fe20008400000 */
[----:B------:R-:W-:Y:S01]  /*33c0*/  FMNMX3 R39, R39, R37, R46, !PT ;  /* 0x0000002527277276 */ /* 0x000fe2000780002e */
[----:B------:R-:W-:Y:S02]  /*33d0*/  IMAD R60, R87, 0x2, R58 ;  /* 0x00000002573c7824 */ /* 0x000fe400078e023a */
[----:B------:R-:W-:Y:S01]  /*33e0*/  FMUL R37, R29, UR8 ;  /* 0x000000081d257c20 */ /* 0x000fe20008400000 */
[----:B------:R-:W-:Y:S01]  /*33f0*/  FMUL R46, R30, UR8 ;  /* 0x000000081e2e7c20 */ /* 0x000fe20008400000 */
[----:B------:R-:W-:Y:S01]  /*3400*/  FMNMX3 R39, R39, R3, R42, !PT ;  /* 0x0000000327277276 */ /* 0x000fe2000780002a */
[----:B------:R-:W-:-:S02]  /*3410*/  IMAD R62, R87, 0x2, R60 ;  /* 0x00000002573e7824 */ /* 0x000fc400078e023c */
[----:B------:R-:W-:Y:S01]  /*3420*/  FMUL R3, R31, UR8 ;  /* 0x000000081f037c20 */ /* 0x000fe20008400000 */
[----:B------:R-:W-:Y:S01]  /*3430*/  FMUL R42, R32, UR8 ;  /* 0x00000008202a7c20 */ /* 0x000fe20008400000 */
[----:B------:R-:W-:Y:S01]  /*3440*/  FMNMX3 R37, R39, R37, R46, !PT ;  /* 0x0000002527257276 */ /* 0x000fe2000780002e */
[----:B------:R-:W-:Y:S02]  /*3450*/  IMAD R64, R87, 0x2, R62 ;  /* 0x0000000257407824 */ /* 0x000fe400078e023e */
[----:B------:R-:W-:Y:S01]  /*3460*/  FMUL R46, R35, UR8 ;  /* 0x00000008232e7c20 */ /* 0x000fe20008400000 */
[----:B------:R-:W-:Y:S01]  /*3470*/  IMAD R155, R216, 0x2, R217 ;  /* 0x00000002d89b7824 */ /* 0x000fe200078e02d9 */
[----:B------:R-:W-:Y:S01]  /*3480*/  FMNMX3 R39, R37, R3, R42, !PT ;  /* 0x0000000325277276 */ /* 0x000fe2000780002a */
[----:B------:R-:W-:Y:S02]  /*3490*/  IMAD R3, R36, UR19, RZ ;  /* 0x0000001324037c24 */ /* 0x000fe4000f8e02ff */
[----:B------:R-:W-:Y:S01]  /*34a0*/  FMUL R37, R33, UR8 ;  /* 0x0000000821257c20 */ /* 0x000fe20008400000 */
[----:B------:R-:W-:-:S02]  /*34b0*/  IMAD R36, R87, 0x2, R64 ;  /* 0x0000000257247824 */ /* 0x000fc400078e0240 */
[----:B------:R-:W-:Y:S01]  /*34c0*/  FMUL R42, R34, UR8 ;  /* 0x00000008222a7c20 */ /* 0x000fe20008400000 */
[----:B------:R-:W-:Y:S01]  /*34d0*/  LOP3.LUT R157, R218, 0xff, RZ, 0xc0, !PT ;  /* 0x000000ffda9d7812 */ /* 0x000fe200078ec0ff */
[----:B------:R-:W-:Y:S01]  /*34e0*/  STL [R1+0x1a4], R212 ;  /* 0x0001a4d401007387 */ /* 0x000fe20000100800 */
[----:B---3--:R-:W-:Y:S01]  /*34f0*/  IADD3 R90, P0, P5, R3, UR4, R90 ;  /* 0x00000004035a7c10 */ /* 0x008fe2000fd1e05a */
[C---:B------:R-:W-:Y:S01]  /*3500*/  IMAD R66, R87.reuse, 0x2, R36 ;  /* 0x0000000257427824 */ /* 0x040fe200078e0224 */
[----:B------:R-:W-:Y:S01]  /*3510*/  SHF.R.S32.HI R68, RZ, 0x1f, R3 ;  /* 0x0000001fff447819 */ /* 0x000fe20000011403 */
[----:B------:R-:W-:Y:S01]  /*3520*/  STL [R1+0x1a0], R211 ;  /* 0x0001a0d301007387 */ /* 0x000fe20000100800 */
[-C--:B------:R-:W-:Y:S02]  /*3530*/  IADD3 R164, P6, PT, R44, R90.reuse, RZ ;  /* 0x0000005a2ca47210 */ /* 0x080fe40007fde0ff */
[----:B------:R-:W-:Y:S01]  /*3540*/  IADD3.X R91, PT, PT, R68, UR5, R91, P0, P5 ;  /* 0x00000005445b7c10 */ /* 0x000fe200087ea45b */
[C---:B------:R-:W-:Y:S01]  /*3550*/  IMAD R68, R87.reuse, 0x2, R66 ;  /* 0x0000000257447824 */ /* 0x040fe200078e0242 */
[-C--:B------:R-:W-:Y:S01]  /*3560*/  IADD3 R170, P0, PT, R38, R90.reuse, RZ ;  /* 0x0000005a26aa7210 */ /* 0x080fe20007f1e0ff */
[----:B------:R-:W-:Y:S01]  /*3570*/  STL [R1+0x19c], R210 ;  /* 0x00019cd201007387 */ /* 0x000fe20000100800 */
[-C--:B------:R-:W-:Y:S01]  /*3580*/  IADD3 R166, P5, PT, R40, R90.reuse, RZ ;  /* 0x0000005a28a67210 */ /* 0x080fe20007fbe0ff */
[C---:B------:R-:W-:Y:S01]  /*3590*/  IMAD R70, R87.reuse, 0x2, R68 ;  /* 0x0000000257467824 */ /* 0x040fe200078e0244 */
[-C--:B------:R-:W-:Y:S01]  /*35a0*/  LEA.HI.X.SX32 R171, R38, R91.reuse, 0x1, P0 ;  /* 0x0000005b26ab7211 */ /* 0x080fe200000f0eff */
[----:B------:R-:W-:Y:S01]  /*35b0*/  STL [R1+0x198], R209 ;  /* 0x000198d101007387 */ /* 0x000fe20000100800 */
[-C--:B------:R-:W-:Y:S01]  /*35c0*/  IADD3 R168, P0, PT, R2, R90.reuse, RZ ;  /* 0x0000005a02a87210 */ /* 0x080fe20007f1e0ff */
[C---:B------:R-:W-:Y:S01]  /*35d0*/  IMAD R38, R87.reuse, 0x2, R70 ;  /* 0x0000000257267824 */ /* 0x040fe200078e0246 */
[-C--:B------:R-:W-:Y:S01]  /*35e0*/  LEA.HI.X.SX32 R167, R40, R91.reuse, 0x1, P5 ;  /* 0x0000005b28a77211 */ /* 0x080fe200028f0eff */
[----:B------:R-:W-:Y:S01]  /*35f0*/  STL [R1+0x194], R208 ;  /* 0x000194d001007387 */ /* 0x000fe20000100800 */
[-C--:B------:R-:W-:Y:S01]  /*3600*/  LEA.HI.X.SX32 R169, R2, R91.reuse, 0x1, P0 ;  /* 0x0000005b02a97211 */ /* 0x080fe200000f0eff */
[C---:B------:R-:W-:Y:S01]  /*3610*/  IMAD R2, R87.reuse, 0x2, R38 ;  /* 0x0000000257027824 */ /* 0x040fe200078e0226 */
[-C--:B------:R-:W-:Y:S01]  /*3620*/  IADD3 R160, P5, PT, R50, R90.reuse, RZ ;  /* 0x0000005a32a07210 */ /* 0x080fe20007fbe0ff */
[----:B------:R-:W-:Y:S01]  /*3630*/  STL [R1+0x190], R207 ;  /* 0x000190cf01007387 */ /* 0x000fe20000100800 */
[----:B------:R-:W-:Y:S01]  /*3640*/  LEA.HI.X.SX32 R165, R44, R91, 0x1, P6 ;  /* 0x0000005b2ca57211 */ /* 0x000fe200030f0eff */
[----:B------:R-:W-:Y:S01]  /*3650*/  IMAD R40, R87, 0x2, R2 ;  /* 0x0000000257287824 */ /* 0x000fe200078e0202 */
[-C--:B------:R-:W-:Y:S01]  /*3660*/  IADD3 R162, P0, PT, R48, R90.reuse, RZ ;  /* 0x0000005a30a27210 */ /* 0x080fe20007f1e0ff */
[----:B------:R-:W-:Y:S01]  /*3670*/  STL [R1+0x18c], R206 ;  /* 0x00018cce01007387 */ /* 0x000fe20000100800 */
[----:B------:R-:W-:-:S02]  /*3680*/  IADD3 R148, P6, PT, R52, R90, RZ ;  /* 0x0000005a34947210 */ /* 0x000fc40007fde0ff */
[-C--:B------:R-:W-:Y:S01]  /*3690*/  LEA.HI.X.SX32 R161, R50, R91.reuse, 0x1, P5 ;  /* 0x0000005b32a17211 */ /* 0x080fe200028f0eff */
[C---:B------:R-:W-:Y:S01]  /*36a0*/  IMAD R50, R87.reuse, 0x2, R40 ;  /* 0x0000000257327824 */ /* 0x040fe200078e0228 */
[-C--:B------:R-:W-:Y:S01]  /*36b0*/  LEA.HI.X.SX32 R163, R48, R91.reuse, 0x1, P0 ;  /* 0x0000005b30a37211 */ /* 0x080fe200000f0eff */
[----:B------:R-:W-:Y:S01]  /*36c0*/  STL [R1+0x188], R205 ;  /* 0x000188cd01007387 */ /* 0x000fe20000100800 */
[-C--:B------:R-:W-:Y:S01]  /*36d0*/  LEA.HI.X.SX32 R149, R52, R91.reuse, 0x1, P6 ;  /* 0x0000005b34957211 */ /* 0x080fe200030f0eff */
[C---:B------:R-:W-:Y:S01]  /*36e0*/  IMAD R52, R87.reuse, 0x2, R50 ;  /* 0x0000000257347824 */ /* 0x040fe200078e0232 */
[-C--:B------:R-:W-:Y:S01]  /*36f0*/  IADD3 R146, P0, PT, R54, R90.reuse, RZ ;  /* 0x0000005a36927210 */ /* 0x080fe20007f1e0ff */
[----:B------:R-:W-:Y:S01]  /*3700*/  STL [R1+0x184], R204 ;  /* 0x000184cc01007387 */ /* 0x000fe20000100800 */
[-C--:B------:R-:W-:Y:S02]  /*3710*/  IADD3 R144, P5, PT, R56, R90.reuse, RZ ;  /* 0x0000005a38907210 */ /* 0x080fe40007fbe0ff */
[-C--:B------:R-:W-:Y:S01]  /*3720*/  LEA.HI.X.SX32 R147, R54, R91.reuse, 0x1, P0 ;  /* 0x0000005b36937211 */ /* 0x080fe200000f0eff */
[C---:B------:R-:W-:Y:S01]  /*3730*/  IMAD R54, R87.reuse, 0x2, R52 ;  /* 0x0000000257367824 */ /* 0x040fe200078e0234 */
[-C--:B------:R-:W-:Y:S01]  /*3740*/  IADD3 R142, P6, PT, R58, R90.reuse, RZ ;  /* 0x0000005a3a8e7210 */ /* 0x080fe20007fde0ff */
[----:B------:R-:W-:Y:S01]  /*3750*/  STL [R1+0x180], R203 ;  /* 0x000180cb01007387 */ /* 0x000fe20000100800 */
[-C--:B------:R-:W-:Y:S01]  /*3760*/  LEA.HI.X.SX32 R145, R56, R91.reuse, 0x1, P5 ;  /* 0x0000005b38917211 */ /* 0x080fe200028f0eff */
[C---:B------:R-:W-:Y:S01]  /*3770*/  IMAD R56, R87.reuse, 0x2, R54 ;  /* 0x0000000257387824 */ /* 0x040fe200078e0236 */
[-C--:B------:R-:W-:Y:S01]  /*3780*/  LEA.HI.X.SX32 R143, R58, R91.reuse, 0x1, P6 ;  /* 0x0000005b3a8f7211 */ /* 0x080fe200030f0eff */
[----:B------:R-:W-:Y:S01]  /*3790*/  STL [R1+0x17c], R202 ;  /* 0x00017cca01007387 */ /* 0x000fe20000100800 */
[-C--:B------:R-:W-:Y:S01]  /*37a0*/  IADD3 R140, P0, PT, R60, R90.reuse, RZ ;  /* 0x0000005a3c8c7210 */ /* 0x080fe20007f1e0ff */
[C---:B------:R-:W-:Y:S01]  /*37b0*/  IMAD R58, R87.reuse, 0x2, R56 ;  /* 0x00000002573a7824 */ /* 0x040fe200078e0238 */
[-C--:B------:R-:W-:Y:S01]  /*37c0*/  IADD3 R138, P5, PT, R62, R90.reuse, RZ ;  /* 0x0000005a3e8a7210 */ /* 0x080fe20007fbe0ff */
[----:B------:R-:W-:Y:S01]  /*37d0*/  STL [R1+0x178], R201 ;  /* 0x000178c901007387 */ /* 0x000fe20000100800 */
[-C--:B------:R-:W-:Y:S01]  /*37e0*/  LEA.HI.X.SX32 R141, R60, R91.reuse, 0x1, P0 ;  /* 0x0000005b3c8d7211 */ /* 0x080fe200000f0eff */
        /* <DEDUP_REMOVED lines=16> */
[----:B------:R-:W-:Y:S01]  /*38f0*/  IMAD R48, R87, 0x2, R44 ;  /* 0x0000000257307824 */ /* 0x000fe200078e022c */
[----:B------:R-:W-:Y:S01]  /*3900*/  IADD3 R128, P0, PT, R70, R90, RZ ;  /* 0x0000005a46807210 */ /* 0x000fe20007f1e0ff */
[----:B------:R-:W-:Y:S01]  /*3910*/  STL [R1+0x164], R196 ;  /* 0x000164c401007387 */ /* 0x000fe20000100800 */
[----:B------:R-:W-:-:S02]  /*3920*/  LEA.HI.X.SX32 R127, R38, R91, 0x1, P5 ;  /* 0x0000005b267f7211 */ /* 0x000fc400028f0eff */
[-C--:B------:R-:W-:Y:S01]  /*3930*/  IADD3 R120, P5, PT, R50, R90.reuse, RZ ;  /* 0x0000005a32787210 */ /* 0x080fe20007fbe0ff */
[----:B------:R-:W-:Y:S01]  /*3940*/  STL [R1+0x160], R195 ;  /* 0x000160c301007387 */ /* 0x000fe20000100800 */
[-C--:B------:R-:W-:Y:S02]  /*3950*/  IADD3 R130, P6, PT, R68, R90.reuse, RZ ;  /* 0x0000005a44827210 */ /* 0x080fe40007fde0ff */
[-C--:B------:R-:W-:Y:S01]  /*3960*/  LEA.HI.X.SX32 R129, R70, R91.reuse, 0x1, P0 ;  /* 0x0000005b46817211 */ /* 0x080fe200000f0eff */
[----:B------:R-:W-:Y:S01]  /*3970*/  STL [R1+0x15c], R194 ;  /* 0x00015cc201007387 */ /* 0x000fe20000100800 */
[-C--:B------:R-:W-:Y:S02]  /*3980*/  IADD3 R122, P0, PT, R40, R90.reuse, RZ ;  /* 0x0000005a287a7210 */ /* 0x080fe40007f1e0ff */
[-C--:B------:R-:W-:Y:S01]  /*3990*/  LEA.HI.X.SX32 R121, R50, R91.reuse, 0x1, P5 ;  /* 0x0000005b32797211 */ /* 0x080fe200028f0eff */
[----:B------:R-:W-:Y:S01]  /*39a0*/  IMAD R50, R87, 0x2, R48 ;  /* 0x0000000257327824 */ /* 0x000fe200078e0230 */
[----:B------:R-:W-:Y:S01]  /*39b0*/  LEA.HI.X.SX32 R131, R68, R91, 0x1, P6 ;  /* 0x0000005b44837211 */ /* 0x000fe200030f0eff */
[----:B------:R-:W-:Y:S01]  /*39c0*/  STL [R1+0x158], R193 ;  /* 0x000158c101007387 */ /* 0x000fe20000100800 */
[----:B------:R-:W-:-:S02]  /*39d0*/  IADD3 R124, P6, PT, R2, R90, RZ ;  /* 0x0000005a027c7210 */ /* 0x000fc40007fde0ff */
[-C--:B------:R-:W-:Y:S01]  /*39e0*/  LEA.HI.X.SX32 R123, R40, R91.reuse, 0x1, P0 ;  /* 0x0000005b287b7211 */ /* 0x080fe200000f0eff */
[----:B------:R-:W-:Y:S01]  /*39f0*/  IMAD R40, R87, 0x2, R50 ;  /* 0x0000000257287824 */ /* 0x000fe200078e0232 */
[----:B------:R-:W-:Y:S01]  /*3a00*/  LEA.HI.X.SX32 R125, R2, R91, 0x1, P6 ;  /* 0x0000005b027d7211 */ /* 0x000fe200030f0eff */
[----:B------:R-:W-:Y:S01]  /*3a10*/  STL [R1+0x154], R192 ;  /* 0x000154c001007387 */ /* 0x000fe20000100800 */
[----:B------:R-:W-:Y:S01]  /*3a20*/  FMNMX3 R37, R39, R37, R42, !PT ;  /* 0x0000002527257276 */ /* 0x000fe2000780002a */
[C---:B------:R-:W-:Y:S01]  /*3a30*/  IMAD R2, R87.reuse, 0x2, R40 ;  /* 0x0000000257027824 */ /* 0x040fe200078e0228 */
[-C--:B------:R-:W-:Y:S01]  /*3a40*/  IADD3 R118, P6, PT, R52, R90.reuse, RZ ;  /* 0x0000005a34767210 */ /* 0x080fe20007fde0ff */
[----:B------:R-:W-:Y:S01]  /*3a50*/  STL [R1+0x150], R191 ;  /* 0x000150bf01007387 */ /* 0x000fe20000100800 */
[----:B------:R-:W-:Y:S01]  /*3a60*/  FMNMX R46, R46, R37, !PT ;  /* 0x000000252e2e7209 */ /* 0x000fe20007800000 */
        /* <DEDUP_REMOVED lines=11> */
[-C--:B------:R-:W-:Y:S01]  /*3b20*/  IADD3 R108, P5, PT, R62, R90.reuse, RZ ;  /* 0x0000005a3e6c7210 */ /* 0x080fe20007fbe0ff */
[C---:B------:R-:W-:Y:S01]  /*3b30*/  IMAD R37, R87.reuse, 0x2, R3 ;  /* 0x0000000257257824 */ /* 0x040fe200078e0203 */
[-C--:B------:R-:W-:Y:S01]  /*3b40*/  LEA.HI.X.SX32 R117, R54, R91.reuse, 0x1, P0 ;  /* 0x0000005b36757211 */ /* 0x080fe200000f0eff */
        /* <DEDUP_REMOVED lines=20> */
[----:B------:R-:W1:Y:S01]  /*3c90*/  SHFL.BFLY PT, R48, R46, 0x10, 0x1f ;  /* 0x0e001f002e307f89 */ /* 0x000e6200000e0000 */
        /* <DEDUP_REMOVED lines=13> */
[----:B------:R-:W-:Y:S01]  /*3d70*/  IMAD R55, R87, 0x2, R53 ;  /* 0x0000000257377824 */ /* 0x000fe200078e0235 */
[-C--:B------:R-:W-:Y:S01]  /*3d80*/  IADD3 R92, P0, PT, R38, R90.reuse, RZ ;  /* 0x0000005a265c7210 */ /* 0x080fe20007f1e0ff */
[----:B------:R-:W-:Y:S01]  /*3d90*/  STL [R1+0x120], R179 ;  /* 0x000120b301007387 */ /* 0x000fe20000100800 */
[-C--:B------:R-:W-:Y:S01]  /*3da0*/  IADD3 R36, P6, PT, R37, R90.reuse, RZ ;  /* 0x0000005a25247210 */ /* 0x080fe20007fde0ff */
[----:B------:R-:W-:Y:S01]  /*3db0*/  IMAD R57, R87, 0x2, R55 ;  /* 0x0000000257397824 */ /* 0x000fe200078e0237 */
[-C--:B------:R-:W-:Y:S01]  /*3dc0*/  LEA.HI.X.SX32 R97, R2, R91.reuse, 0x1, P5 ;  /* 0x0000005b02617211 */ /* 0x080fe200028f0eff */
[----:B------:R-:W-:Y:S01]  /*3dd0*/  STL [R1+0x11c], R178 ;  /* 0x00011cb201007387 */ /* 0x000fe20000100800 */
[-C--:B------:R-:W-:Y:S01]  /*3de0*/  IADD3 R2, P5, PT, R3, R90.reuse, RZ ;  /* 0x0000005a03027210 */ /* 0x080fe20007fbe0ff */
[----:B------:R-:W-:Y:S01]  /*3df0*/  IMAD R59, R87, 0x2, R57 ;  /* 0x00000002573b7824 */ /* 0x000fe200078e0239 */
[-C--:B------:R-:W-:Y:S01]  /*3e00*/  LEA.HI.X.SX32 R93, R38, R91.reuse, 0x1, P0 ;  /* 0x0000005b265d7211 */ /* 0x080fe200000f0eff */
[----:B------:R-:W-:Y:S01]  /*3e10*/  STL [R1+0x118], R177 ;  /* 0x000118b101007387 */ /* 0x000fe20000100800 */
[-C--:B------:R-:W-:Y:S01]  /*3e20*/  LEA.HI.X.SX32 R37, R37, R91.reuse, 0x1, P6 ;  /* 0x0000005b25257211 */ /* 0x080fe200030f0eff */
[----:B------:R-:W-:Y:S01]  /*3e30*/  IMAD R61, R87, 0x2, R59 ;  /* 0x00000002573d7824 */ /* 0x000fe200078e023b */
[----:B------:R-:W-:Y:S01]  /*3e40*/  LOP3.LUT R42, R218, 0x1f, RZ, 0xc0, !PT ;  /* 0x0000001fda2a7812 */ /* 0x000fe200078ec0ff */
[----:B------:R-:W-:Y:S01]  /*3e50*/  STL [R1+0x114], R176 ;  /* 0x000114b001007387 */ /* 0x000fe20000100800 */
[-C--:B------:R-:W-:Y:S01]  /*3e60*/  IADD3 R38, P0, PT, R39, R90.reuse, RZ ;  /* 0x0000005a27267210 */ /* 0x080fe20007f1e0ff */
[----:B------:R-:W-:Y:S01]  /*3e70*/  IMAD R63, R87, 0x2, R61 ;  /* 0x00000002573f7824 */ /* 0x000fe200078e023d */
[-C--:B------:R-:W-:Y:S01]  /*3e80*/  IADD3 R40, P6, PT, R41, R90.reuse, RZ ;  /* 0x0000005a29287210 */ /* 0x080fe20007fde0ff */
[----:B------:R-:W-:Y:S01]  /*3e90*/  STL [R1+0x110], R175 ;  /* 0x000110af01007387 */ /* 0x000fe20000100800 */
[-C--:B------:R-:W-:Y:S01]  /*3ea0*/  LEA.HI.X.SX32 R3, R3, R91.reuse, 0x1, P5 ;  /* 0x0000005b03037211 */ /* 0x080fe200028f0eff */
[----:B------:R-:W-:Y:S01]  /*3eb0*/  IMAD R65, R87, 0x2, R63 ;  /* 0x0000000257417824 */ /* 0x000fe200078e023f */
[----:B------:R-:W-:Y:S01]  /*3ec0*/  ISETP.GE.U32.AND P5, PT, R42, 0x10, PT ;  /* 0x000000102a00780c */ /* 0x000fe20003fa6070 */
[----:B------:R-:W-:Y:S01]  /*3ed0*/  STL [R1+0x10c], R174 ;  /* 0x00010cae01007387 */ /* 0x000fe20000100800 */
[-C--:B------:R-:W-:Y:S01]  /*3ee0*/  LEA.HI.X.SX32 R39, R39, R91.reuse, 0x1, P0 ;  /* 0x0000005b27277211 */ /* 0x080fe200000f0eff */
[----:B------:R-:W-:Y:S01]  /*3ef0*/  IMAD R67, R87, 0x2, R65 ;  /* 0x0000000257437824 */ /* 0x000fe200078e0241 */
[-C--:B------:R-:W-:Y:S01]  /*3f00*/  LEA.HI.X.SX32 R41, R41, R91.reuse, 0x1, P6 ;  /* 0x0000005b29297211 */ /* 0x080fe200030f0eff */
[----:B------:R-:W-:Y:S01]  /*3f10*/  STL [R1+0x108], R173 ;  /* 0x000108ad01007387 */ /* 0x000fe20000100800 */
[-C--:B------:R-:W-:Y:S01]  /*3f20*/  IADD3 R42, P0, PT, R43, R90.reuse, RZ ;  /* 0x0000005a2b2a7210 */ /* 0x080fe20007f1e0ff */
[----:B------:R-:W-:Y:S01]  /*3f30*/  IMAD R69, R87, 0x2, R67 ;  /* 0x0000000257457824 */ /* 0x000fe200078e0243 */
[----:B------:R-:W-:Y:S01]  /*3f40*/  IADD3 R44, P6, PT, R45, R90, RZ ;  /* 0x0000005a2d2c7210 */ /* 0x000fe20007fde0ff */
[----:B------:R-:W-:Y:S01]  /*3f50*/  STL [R1+0x104], R172 ;  /* 0x000104ac01007387 */ /* 0x000fe20000100800 */
[----:B-1----:R-:W-:Y:S01]  /*3f60*/  FMNMX R70, R46, R48, !PT ;  /* 0x000000302e467209 */ /* 0x002fe20007800000 */
[----:B------:R-:W-:Y:S01]  /*3f70*/  IMAD R71, R87, 0x2, R69 ;  /* 0x0000000257477824 */ /* 0x000fe200078e0245 */
[-C--:B------:R-:W-:Y:S01]  /*3f80*/  LEA.HI.X.SX32 R43, R43, R91.reuse, 0x1, P0 ;  /* 0x0000005b2b2b7211 */ /* 0x080fe200000f0eff */
[----:B------:R-:W-:Y:S01]  /*3f90*/  STL [R1+0x100], R151 ;  /* 0x0001009701007387 */ /* 0x000fe20000100800 */
[----:B------:R-:W-:Y:S01]  /*3fa0*/  LEA.HI.X.SX32 R45, R45, R91, 0x1, P6 ;  /* 0x0000005b2d2d7211 */ /* 0x000fe200030f0eff */
[----:B------:R-:W-:Y:S01]  /*3fb0*/  IMAD R73, R87, 0x2, R71 ;  /* 0x0000000257497824 */ /* 0x000fe200078e0247 */
[----:B------:R-:W-:-:S02]  /*3fc0*/  IADD3 R46, P0, PT, R47, R90, RZ ;  /* 0x0000005a2f2e7210 */ /* 0x000fc40007f1e0ff */
[-C--:B------:R-:W-:Y:S01]  /*3fd0*/  IADD3 R48, P6, PT, R49, R90.reuse, RZ ;  /* 0x0000005a31307210 */ /* 0x080fe20007fde0ff */
[----:B------:R-:W-:Y:S01]  /*3fe0*/  IMAD R75, R87, 0x2, R73 ;  /* 0x00000002574b7824 */ /* 0x000fe200078e0249 */
[-C--:B------:R-:W-:Y:S02]  /*3ff0*/  LEA.HI.X.SX32 R47, R47, R91.reuse, 0x1, P0 ;  /* 0x0000005b2f2f7211 */ /* 0x080fe400000f0eff */
[----:B------:R-:W-:Y:S01]  /*4000*/  LEA.HI.X.SX32 R49, R49, R91, 0x1, P6 ;  /* 0x0000005b31317211 */ /* 0x000fe200030f0eff */
[----:B------:R-:W-:Y:S01]  /*4010*/  IMAD R77, R87, 0x2, R75 ;  /* 0x00000002574d7824 */ /* 0x000fe200078e024b */
[----:B------:R-:W-:Y:S02]  /*4020*/  LEA.HI R68, R157, R155, RZ, 0x19 ;  /* 0x0000009b9d447211 */ /* 0x000fe400078fc8ff */
[-C--:B------:R-:W-:Y:S01]  /*4030*/  IADD3 R50, P0, PT, R51, R90.reuse, RZ ;  /* 0x0000005a33327210 */ /* 0x080fe20007f1e0ff */
[----:B------:R-:W-:Y:S01]  /*4040*/  IMAD R79, R87, 0x2, R77 ;  /* 0x00000002574f7824 */ /* 0x000fe200078e024d */
[----:B------:R-:W-:-:S02]  /*4050*/  IADD3 R52, P6, PT, R53, R90, RZ ;  /* 0x0000005a35347210 */ /* 0x000fc40007fde0ff */
[----:B------:R-:W-:Y:S01]  /*4060*/  LEA R220, R68, UR13, 0x2 ;  /* 0x0000000d44dc7c11 */ /* 0x000fe2000f8e10ff */
[----:B------:R-:W-:Y:S01]  /*4070*/  IMAD R81, R87, 0x2, R79 ;  /* 0x0000000257517824 */ /* 0x000fe200078e024f */
[-C--:B------:R-:W-:Y:S02]  /*4080*/  LEA.HI.X.SX32 R51, R51, R91.reuse, 0x1, P0 ;  /* 0x0000005b33337211 */ /* 0x080fe400000f0eff */
[-C--:B------:R-:W-:Y:S01]  /*4090*/  LEA.HI.X.SX32 R53, R53, R91.reuse, 0x1, P6 ;  /* 0x0000005b35357211 */ /* 0x080fe200030f0eff */
[----:B0-----:R0:W-:Y:S01]  /*40a0*/  @!P5 STS [R220], R70 ;  /* 0x00000046dc00d388 */ /* 0x0011e20000000800 */
[-C--:B------:R-:W-:Y:S01]  /*40b0*/  IADD3 R54, P0, PT, R55, R90.reuse, RZ ;  /* 0x0000005a37367210 */ /* 0x080fe20007f1e0ff */
[----:B------:R-:W-:Y:S01]  /*40c0*/  IMAD R83, R87, 0x2, R81 ;  /* 0x0000000257537824 */ /* 0x000fe200078e0251 */
[----:B------:R-:W-:Y:S01]  /*40d0*/  IADD3 R56, P6, PT, R57, R90, RZ ;  /* 0x0000005a39387210 */ /* 0x000fe20007fde0ff */
[----:B------:R-:W-:Y:S01]  /*40e0*/  STL [R1+0xf4], R220 ;  /* 0x0000f4dc01007387 */ /* 0x000fe20000100800 */
[-C--:B------:R-:W-:Y:S01]  /*40f0*/  LEA.HI.X.SX32 R55, R55, R91.reuse, 0x1, P0 ;  /* 0x0000005b37377211 */ /* 0x080fe200000f0eff */
[----:B------:R-:W-:Y:S01]  /*4100*/  IMAD R85, R87, 0x2, R83 ;  /* 0x0000000257557824 */ /* 0x000fe200078e0253 */
[----:B------:R-:W-:-:S02]  /*4110*/  LEA.HI.X.SX32 R57, R57, R91, 0x1, P6 ;  /* 0x0000005b39397211 */ /* 0x000fc400030f0eff */
[-C--:B------:R-:W-:Y:S01]  /*4120*/  IADD3 R58, P0, PT, R59, R90.reuse, RZ ;  /* 0x0000005a3b3a7210 */ /* 0x080fe20007f1e0ff */
[----:B------:R-:W-:Y:S01]  /*4130*/  IMAD R88, R87, 0x2, R85 ;  /* 0x0000000257587824 */ /* 0x000fe200078e0255 */
[-C--:B------:R-:W-:Y:S02]  /*4140*/  IADD3 R60, P6, PT, R61, R90.reuse, RZ ;  /* 0x0000005a3d3c7210 */ /* 0x080fe40007fde0ff */
[-C--:B------:R-:W-:Y:S01]  /*4150*/  LEA.HI.X.SX32 R59, R59, R91.reuse, 0x1, P0 ;  /* 0x0000005b3b3b7211 */ /* 0x080fe200000f0eff */
[----:B------:R-:W-:Y:S01]  /*4160*/  IMAD R89, R87, 0x2, R88 ;  /* 0x0000000257597824 */ /* 0x000fe200078e0258 */
[----:B------:R-:W-:Y:S02]  /*4170*/  LEA.HI.X.SX32 R61, R61, R91, 0x1, P6 ;  /* 0x0000005b3d3d7211 */ /* 0x000fe400030f0eff */
[-C--:B------:R-:W-:Y:S01]  /*4180*/  IADD3 R62, P0, PT, R63, R90.reuse, RZ ;  /* 0x0000005a3f3e7210 */ /* 0x080fe20007f1e0ff */
[----:B------:R-:W-:Y:S01]  /*4190*/  IMAD R150, R150, 0x2, R89 ;  /* 0x0000000296967824 */ /* 0x000fe200078e0259 */
[----:B------:R-:W-:-:S02]  /*41a0*/  IADD3 R64, P6, PT, R65, R90, RZ ;  /* 0x0000005a41407210 */ /* 0x000fc40007fde0ff */
[-C--:B------:R-:W-:Y:S02]  /*41b0*/  LEA.HI.X.SX32 R63, R63, R91.reuse, 0x1, P0 ;  /* 0x0000005b3f3f7211 */ /* 0x080fe400000f0eff */
[-C--:B------:R-:W-:Y:S02]  /*41c0*/  LEA.HI.X.SX32 R65, R65, R91.reuse, 0x1, P6 ;  /* 0x0000005b41417211 */ /* 0x080fe400030f0eff */
[-C--:B------:R-:W-:Y:S02]  /*41d0*/  IADD3 R66, P0, PT, R67, R90.reuse, RZ ;  /* 0x0000005a43427210 */ /* 0x080fe40007f1e0ff */
[----:B------:R-:W-:Y:S02]  /*41e0*/  ISETP.GE.U32.AND P6, PT, R157, 0x80, PT ;  /* 0x000000809d00780c */ /* 0x000fe40003fc6070 */
[----:B------:R-:W-:Y:S02]  /*41f0*/  LEA.HI.X.SX32 R67, R67, R91, 0x1, P0 ;  /* 0x0000005b43437211 */ /* 0x000fe400000f0eff */
[----:B------:R-:W-:-:S02]  /*4200*/  IADD3 R68, P0, PT, R69, R90, RZ ;  /* 0x0000005a45447210 */ /* 0x000fc40007f1e0ff */
[----:B------:R-:W-:Y:S01]  /*4210*/  LEA R156, R157, UR13, 0x2 ;  /* 0x0000000d9d9c7c11 */ /* 0x000fe2000f8e10ff */
[----:B------:R-:W-:Y:S01]  /*4220*/  BAR.SYNC.DEFER_BLOCKING 0x0 ;  /* 0x0000000000007b1d */ /* 0x000fe20000010000 */
[-C--:B------:R-:W-:Y:S02]  /*4230*/  LEA.HI.X.SX32 R69, R69, R91.reuse, 0x1, P0 ;  /* 0x0000005b45457211 */ /* 0x080fe400000f0eff */
[-C--:B0-----:R-:W-:Y:S02]  /*4240*/  IADD3 R70, P0, PT, R71, R90.reuse, RZ ;  /* 0x0000005a47467210 */ /* 0x081fe40007f1e0ff */
[----:B------:R-:W-:Y:S02]  /*4250*/  LEA R208, R155, UR13, 0x2 ;  /* 0x0000000d9bd07c11 */ /* 0x000fe4000f8e10ff */
[----:B------:R-:W-:Y:S02]  /*4260*/  LEA.HI.X.SX32 R71, R71, R91, 0x1, P0 ;  /* 0x0000005b47477211 */ /* 0x000fe400000f0eff */
[----:B------:R-:W-:-:S02]  /*4270*/  IADD3 R72, P0, PT, R73, R90, RZ ;  /* 0x0000005a49487210 */ /* 0x000fc40007f1e0ff */
[----:B------:R-:W-:Y:S02]  /*4280*/  PRMT R252, RZ, 0x7610, R252 ;  /* 0x00007610fffc7816 */ /* 0x000fe400000000fc */
[-C--:B------:R-:W-:Y:S02]  /*4290*/  LEA.HI.X.SX32 R73, R73, R91.reuse, 0x1, P0 ;  /* 0x0000005b49497211 */ /* 0x080fe400000f0eff */
[CC--:B------:R-:W-:Y:S02]  /*42a0*/  IADD3 R74, P0, PT, R75.reuse, R90.reuse, RZ ;  /* 0x0000005a4b4a7210 */ /* 0x0c0fe40007f1e0ff */
[----:B------:R-:W-:Y:S02]  /*42b0*/  PRMT R207, RZ, 0x7610, R207 ;  /* 0x00007610ffcf7816 */ /* 0x000fe400000000cf */
[----:B------:R-:W-:Y:S02]  /*42c0*/  LEA.HI.X.SX32 R75, R75, R91, 0x1, P0 ;  /* 0x0000005b4b4b7211 */ /* 0x000fe400000f0eff */
[----:B------:R-:W-:-:S02]  /*42d0*/  IADD3 R76, P0, PT, R77, R90, RZ ;  /* 0x0000005a4d4c7210 */ /* 0x000fc40007f1e0ff */
[----:B------:R-:W-:Y:S01]  /*42e0*/  PRMT R206, RZ, 0x7610, R206 ;  /* 0x00007610ffce7816 */ /* 0x000fe200000000ce */
[----:B------:R-:W0:Y:S01]  /*42f0*/  @!P6 LDS R152, [R156] ;  /* 0x000000009c98e984 */ /* 0x000e220000000800 */
[-C--:B------:R-:W-:Y:S02]  /*4300*/  LEA.HI.X.SX32 R77, R77, R91.reuse, 0x1, P0 ;  /* 0x0000005b4d4d7211 */ /* 0x080fe400000f0eff */
[CC--:B------:R-:W-:Y:S02]  /*4310*/  IADD3 R78, P0, PT, R79.reuse, R90.reuse, RZ ;  /* 0x0000005a4f4e7210 */ /* 0x0c0fe40007f1e0ff */
[----:B------:R-:W-:Y:S02]  /*4320*/  PRMT R205, RZ, 0x7610, R205 ;  /* 0x00007610ffcd7816 */ /* 0x000fe400000000cd */
        /* <DEDUP_REMOVED lines=13> */
[----:B------:R-:W-:-:S04]  /*4400*/  IADD3 R88, P0, PT, R89, R90, RZ ;  /* 0x0000005a59587210 */ /* 0x000fc80007f1e0ff */
[-C--:B------:R-:W-:Y:S02]  /*4410*/  LEA.HI.X.SX32 R89, R89, R91.reuse, 0x1, P0 ;  /* 0x0000005b59597211 */ /* 0x080fe400000f0eff */
[C---:B------:R-:W-:Y:S01]  /*4420*/  IADD3 R90, P0, PT, R150.reuse, R90, RZ ;  /* 0x0000005a965a7210 */ /* 0x040fe20007f1e0ff */
[----:B0-----:R-:W0:Y:S03]  /*4430*/  SHFL.BFLY PT, R154, R152, 0x1, 0x1f ;  /* 0x0c201f00989a7f89 */ /* 0x001e2600000e0000 */
[----:B------:R-:W-:Y:S02]  /*4440*/  LEA.HI.X.SX32 R91, R150, R91, 0x1, P0 ;  /* 0x0000005b965b7211 */ /* 0x000fe400000f0eff */
[----:B------:R-:W-:-:S04]  /*4450*/  LOP3.LUT P0, RZ, R218, 0x1, RZ, 0xc0, !PT ;  /* 0x00000001daff7812 */ /* 0x000fc8000780c0ff */
[----:B------:R-:W-:Y:S02]  /*4460*/  ISETP.LT.U32.AND P0, PT, R157, 0x80, !P0 ;  /* 0x000000809d00780c */ /* 0x000fe40004701070 */
[----:B0-----:R-:W-:-:S11]  /*4470*/  FMNMX R152, R152, R154, !PT ;  /* 0x0000009a98987209 */ /* 0x001fd60007800000 */
[----:B------:R-:W-:Y:S01]  /*4480*/  @P0 STS [R156], R152 ;  /* 0x000000989c000388 */ /* 0x000fe20000000800 */
[----:B------:R-:W-:Y:S06]  /*4490*/  BAR.SYNC.DEFER_BLOCKING 0x0 ;  /* 0x0000000000007b1d */ /* 0x000fec0000010000 */
[----:B------:R-:W0:Y:S02]  /*44a0*/  LDS R152, [R208] ;  /* 0x00000000d0987984 */ /* 0x000e240000000800 */
[----:B------:R-:W-:Y:S01]  /*44b0*/  BAR.SYNC.DEFER_BLOCKING 0x0 ;  /* 0x0000000000007b1d */ /* 0x000fe20000010000 */
[----:B0-----:R-:W-:-:S05]  /*44c0*/  FMNMX R152, R152, -INF , !PT ;  /* 0xff80000098987809 */ /* 0x001fca0007800000 */
[--C-:B------:R-:W-:Y:S01]  /*44d0*/  FFMA R4, R4, UR8, -R152.reuse ;  /* 0x0000000804047c23 */ /* 0x100fe20008000898 */
[--C-:B------:R-:W-:Y:S01]  /*44e0*/  FFMA R5, R5, UR8, -R152.reuse ;  /* 0x0000000805057c23 */ /* 0x100fe20008000898 */
[--C-:B------:R-:W-:Y:S01]  /*44f0*/  FFMA R6, R6, UR8, -R152.reuse ;  /* 0x0000000806067c23 */ /* 0x100fe20008000898 */
[--C-:B------:R-:W-:Y:S01]  /*4500*/  FFMA R7, R7, UR8, -R152.reuse ;  /* 0x0000000807077c23 */ /* 0x100fe20008000898 */
[----:B------:R-:W-:Y:S01]  /*4510*/  FMUL R4, R4, 1.4426950216293334961 ;  /* 0x3fb8aa3b04047820 */ /* 0x000fe20000400000 */
[----:B------:R-:W-:Y:S01]  /*4520*/  FMUL R5, R5, 1.4426950216293334961 ;  /* 0x3fb8aa3b05057820 */ /* 0x000fe20000400000 */
[----:B------:R-:W-:Y:S01]  /*4530*/  FMUL R6, R6, 1.4426950216293334961 ;  /* 0x3fb8aa3b06067820 */ /* 0x000fe20000400000 */
[----:B------:R-:W-:Y:S01]  /*4540*/  FMUL R7, R7, 1.4426950216293334961 ;  /* 0x3fb8aa3b07077820 */ /* 0x000fe20000400000 */
[----:B------:R-:W-:Y:S01]  /*4550*/  MUFU.EX2 R191, R4 ;  /* 0x0000000400bf7308 */ /* 0x000fe20000000800 */
[--C-:B------:R-:W-:Y:S01]  /*4560*/  FFMA R8, R8, UR8, -R152.reuse ;  /* 0x0000000808087c23 */ /* 0x100fe20008000898 */
[--C-:B------:R-:W-:Y:S01]  /*4570*/  FFMA R9, R9, UR8, -R152.reuse ;  /* 0x0000000809097c23 */ /* 0x100fe20008000898 */
[--C-:B------:R-:W-:Y:S01]  /*4580*/  FFMA R10, R10, UR8, -R152.reuse ;  /* 0x000000080a0a7c23 */ /* 0x100fe20008000898 */
[--C-:B------:R-:W-:Y:S01]  /*4590*/  FFMA R11, R11, UR8, -R152.reuse ;  /* 0x000000080b0b7c23 */ /* 0x100fe20008000898 */
[----:B------:R-:W-:Y:S01]  /*45a0*/  FMUL R8, R8, 1.4426950216293334961 ;  /* 0x3fb8aa3b08087820 */ /* 0x000fe20000400000 */
[----:B------:R-:W-:Y:S01]  /*45b0*/  FMUL R9, R9, 1.4426950216293334961 ;  /* 0x3fb8aa3b09097820 */ /* 0x000fe20000400000 */
[----:B------:R-:W-:Y:S01]  /*45c0*/  FMUL R10, R10, 1.4426950216293334961 ;  /* 0x3fb8aa3b0a0a7820 */ /* 0x000fe20000400000 */
[----:B------:R-:W0:Y:S01]  /*45d0*/  MUFU.EX2 R190, R5 ;  /* 0x0000000500be7308 */ /* 0x000e220000000800 */
[----:B------:R-:W-:Y:S01]  /*45e0*/  FMUL R11, R11, 1.4426950216293334961 ;  /* 0x3fb8aa3b0b0b7820 */ /* 0x000fe20000400000 */
[--C-:B------:R-:W-:Y:S01]  /*45f0*/  FFMA R12, R12, UR8, -R152.reuse ;  /* 0x000000080c0c7c23 */ /* 0x100fe20008000898 */
[--C-:B------:R-:W-:Y:S01]  /*4600*/  FFMA R13, R13, UR8, -R152.reuse ;  /* 0x000000080d0d7c23 */ /* 0x100fe20008000898 */
[--C-:B------:R-:W-:Y:S01]  /*4610*/  FFMA R14, R14, UR8, -R152.reuse ;  /* 0x000000080e0e7c23 */ /* 0x100fe20008000898 */
[--C-:B------:R-:W-:Y:S01]  /*4620*/  FFMA R15, R15, UR8, -R152.reuse ;  /* 0x000000080f0f7c23 */ /* 0x100fe20008000898 */
[----:B------:R-:W-:Y:S01]  /*4630*/  FMUL R12, R12, 1.4426950216293334961 ;  /* 0x3fb8aa3b0c0c7820 */ /* 0x000fe20000400000 */
[----:B------:R-:W-:Y:S01]  /*4640*/  FMUL R13, R13, 1.4426950216293334961 ;  /* 0x3fb8aa3b0d0d7820 */ /* 0x000fe20000400000 */
[----:B------:R-:W1:Y:S01]  /*4650*/  MUFU.EX2 R192, R6 ;  /* 0x0000000600c07308 */ /* 0x000e620000000800 */
[----:B------:R-:W-:Y:S01]  /*4660*/  FMUL R14, R14, 1.4426950216293334961 ;  /* 0x3fb8aa3b0e0e7820 */ /* 0x000fe20000400000 */
[----:B------:R-:W-:Y:S01]  /*4670*/  FMUL R15, R15, 1.4426950216293334961 ;  /* 0x3fb8aa3b0f0f7820 */ /* 0x000fe20000400000 */
[--C-:B------:R-:W-:Y:S01]  /*4680*/  FFMA R16, R16, UR8, -R152.reuse ;  /* 0x0000000810107c23 */ /* 0x100fe20008000898 */
[--C-:B------:R-:W-:Y:S01]  /*4690*/  FFMA R17, R17, UR8, -R152.reuse ;  /* 0x0000000811117c23 */ /* 0x100fe20008000898 */
[--C-:B------:R-:W-:Y:S01]  /*46a0*/  FFMA R18, R18, UR8, -R152.reuse ;  /* 0x0000000812127c23 */ /* 0x100fe20008000898 */
[----:B------:R-:W-:Y:S01]  /*46b0*/  FFMA R19, R19, UR8, -R152 ;  /* 0x0000000813137c23 */ /* 0x000fe20008000898 */
[----:B------:R-:W-:Y:S01]  /*46c0*/  FMUL R16, R16, 1.4426950216293334961 ;  /* 0x3fb8aa3b10107820 */ /* 0x000fe20000400000 */
[----:B------:R-:W2:Y:S01]  /*46d0*/  MUFU.EX2 R219, R7 ;  /* 0x0000000700db7308 */ /* 0x000ea20000000800 */
[----:B0-----:R-:W-:Y:S01]  /*46e0*/  FADD R4, R191, R190 ;  /* 0x000000bebf047221 */ /* 0x001fe20000000000 */
[----:B------:R-:W-:Y:S01]  /*46f0*/  FMUL R17, R17, 1.4426950216293334961 ;  /* 0x3fb8aa3b11117820 */ /* 0x000fe20000400000 */
[----:B------:R-:W-:Y:S01]  /*4700*/  FMUL R18, R18, 1.4426950216293334961 ;  /* 0x3fb8aa3b12127820 */ /* 0x000fe20000400000 */
[----:B------:R-:W-:Y:S01]  /*4710*/  FMUL R19, R19, 1.4426950216293334961 ;  /* 0x3fb8aa3b13137820 */ /* 0x000fe20000400000 */
[--C-:B------:R-:W-:Y:S01]  /*4720*/  FFMA R20, R20, UR8, -R152.reuse ;  /* 0x0000000814147c23 */ /* 0x100fe20008000898 */
[--C-:B------:R-:W-:Y:S01]  /*4730*/  FFMA R21, R21, UR8, -R152.reuse ;  /* 0x0000000815157c23 */ /* 0x100fe20008000898 */
[----:B------:R-:W-:Y:S01]  /*4740*/  FFMA R22, R22, UR8, -R152 ;  /* 0x0000000816167c23 */ /* 0x000fe20008000898 */
[----:B------:R-:W0:Y:S01]  /*4750*/  MUFU.EX2 R194, R8 ;  /* 0x0000000800c27308 */ /* 0x000e220000000800 */
[----:B-1----:R-:W-:Y:S01]  /*4760*/  FADD R4, R192, R4 ;  /* 0x00000004c0047221 */ /* 0x002fe20000000000 */
[----:B------:R-:W-:Y:S01]  /*4770*/  FMUL R20, R20, 1.4426950216293334961 ;  /* 0x3fb8aa3b14147820 */ /* 0x000fe20000400000 */
[----:B------:R-:W-:Y:S01]  /*4780*/  FMUL R21, R21, 1.4426950216293334961 ;  /* 0x3fb8aa3b15157820 */ /* 0x000fe20000400000 */
[----:B------:R-:W-:Y:S01]  /*4790*/  FMUL R22, R22, 1.4426950216293334961 ;  /* 0x3fb8aa3b16167820 */ /* 0x000fe20000400000 */
[--C-:B------:R-:W-:Y:S01]  /*47a0*/  FFMA R23, R23, UR8, -R152.reuse ;  /* 0x0000000817177c23 */ /* 0x100fe20008000898 */
[--C-:B------:R-:W-:Y:S01]  /*47b0*/  FFMA R24, R24, UR8, -R152.reuse ;  /* 0x0000000818187c23 */ /* 0x100fe20008000898 */
[----:B------:R-:W-:Y:S01]  /*47c0*/  FFMA R25, R25, UR8, -R152 ;  /* 0x0000000819197c23 */ /* 0x000fe20008000898 */
[----:B------:R-:W1:Y:S01]  /*47d0*/  MUFU.EX2 R193, R9 ;  /* 0x0000000900c17308 */ /* 0x000e620000000800 */
[----:B--2---:R-:W-:Y:S01]  /*47e0*/  FADD R4, R219, R4 ;  /* 0x00000004db047221 */ /* 0x004fe20000000000 */
[----:B------:R-:W-:Y:S01]  /*47f0*/  FMUL R23, R23, 1.4426950216293334961 ;  /* 0x3fb8aa3b17177820 */ /* 0x000fe20000400000 */
[----:B------:R-:W-:Y:S01]  /*4800*/  FMUL R24, R24, 1.4426950216293334961 ;  /* 0x3fb8aa3b18187820 */ /* 0x000fe20000400000 */
[----:B------:R-:W-:Y:S01]  /*4810*/  FMUL R25, R25, 1.4426950216293334961 ;  /* 0x3fb8aa3b19197820 */ /* 0x000fe20000400000 */
[--C-:B------:R-:W-:Y:S01]  /*4820*/  FFMA R26, R26, UR8, -R152.reuse ;  /* 0x000000081a1a7c23 */ /* 0x100fe20008000898 */
[--C-:B------:R-:W-:Y:S01]  /*4830*/  FFMA R27, R27, UR8, -R152.reuse ;  /* 0x000000081b1b7c23 */ /* 0x100fe20008000898 */
[----:B------:R-:W-:Y:S01]  /*4840*/  FFMA R28, R28, UR8, -R152 ;  /* 0x000000081c1c7c23 */ /* 0x000fe20008000898 */
        /* <DEDUP_REMOVED lines=21> */
[----:B------:R-:W-:-:S03]  /*49a0*/  FFMA R35, R35, UR8, -R152 ;  /* 0x0000000823237c23 */ /* 0x000fc60008000898 */
[----:B------:R-:W2:Y:S01]  /*49b0*/  MUFU.EX2 R187, R13 ;  /* 0x0000000d00bb7308 */ /* 0x000ea20000000800 */
[----:B0-----:R-:W-:Y:S01]  /*49c0*/  FADD R4, R195, R4 ;  /* 0x00000004c3047221 */ /* 0x001fe20000000000 */
[----:B------:R-:W-:-:S06]  /*49d0*/  FMUL R35, R35, 1.4426950216293334961 ;  /* 0x3fb8aa3b23237820 */ /* 0x000fcc0000400000 */
[----:B------:R-:W0:Y:S01]  /*49e0*/  MUFU.EX2 R214, R14 ;  /* 0x0000000e00d67308 */ /* 0x000e220000000800 */
[----:B-1----:R-:W-:-:S07]  /*49f0*/  FADD R4, R188, R4 ;  /* 0x00000004bc047221 */ /* 0x002fce0000000000 */
[----:B------:R-:W1:Y:S01]  /*4a00*/  MUFU.EX2 R189, R15 ;  /* 0x0000000f00bd7308 */ /* 0x000e620000000800 */
[----:B--2---:R-:W-:-:S07]  /*4a10*/  FADD R4, R187, R4 ;  /* 0x00000004bb047221 */ /* 0x004fce0000000000 */
[----:B------:R-:W2:Y:S01]  /*4a20*/  MUFU.EX2 R185, R16 ;  /* 0x0000001000b97308 */ /* 0x000ea20000000800 */
[----:B0-----:R-:W-:-:S07]  /*4a30*/  FADD R4, R214, R4 ;  /* 0x00000004d6047221 */ /* 0x001fce0000000000 */
        /* <DEDUP_REMOVED lines=37> */
[----:B-1----:R-:W-:-:S04]  /*4c90*/  FADD R4, R172, R4 ;  /* 0x00000004ac047221 */ /* 0x002fc80000000000 */
[----:B--2---:R-:W-:-:S04]  /*4ca0*/  FADD R4, R209, R4 ;  /* 0x00000004d1047221 */ /* 0x004fc80000000000 */
[----:B0-----:R-:W-:-:S05]  /*4cb0*/  FADD R4, R174, R4 ;  /* 0x00000004ae047221 */ /* 0x001fca0000000000 */
[----:B------:R-:W0:Y:S02]  /*4cc0*/  SHFL.BFLY PT, R5, R4, 0x10, 0x1f ;  /* 0x0e001f0004057f89 */ /* 0x000e2400000e0000 */
[----:B0-----:R-:W-:-:S05]  /*4cd0*/  FADD R4, R4, R5 ;  /* 0x0000000504047221 */ /* 0x001fca0000000000 */
[----:B------:R-:W-:Y:S01]  /*4ce0*/  @!P5 STS [R220], R4 ;  /* 0x00000004dc00d388 */ /* 0x000fe20000000800 */
[----:B------:R-:W-:Y:S06]  /*4cf0*/  BAR.SYNC.DEFER_BLOCKING 0x0 ;  /* 0x0000000000007b1d */ /* 0x000fec0000010000 */
[----:B------:R-:W0:Y:S04]  /*4d00*/  @!P6 LDS R153, [R156] ;  /* 0x000000009c99e984 */ /* 0x000e280000000800 */
[----:B0-----:R-:W0:Y:S02]  /*4d10*/  SHFL.BFLY PT, R4, R153, 0x1, 0x1f ;  /* 0x0c201f0099047f89 */ /* 0x001e2400000e0000 */
[----:B0-----:R-:W-:-:S05]  /*4d20*/  FADD R153, R153, R4 ;  /* 0x0000000499997221 */ /* 0x001fca0000000000 */
[----:B------:R0:W-:Y:S01]  /*4d30*/  @P0 STS [R156], R153 ;  /* 0x000000999c000388 */ /* 0x0001e20000000800 */
[----:B------:R-:W-:Y:S01]  /*4d40*/  BAR.SYNC.DEFER_BLOCKING 0x0 ;  /* 0x0000000000007b1d */ /* 0x000fe20000010000 */
        /* <DEDUP_REMOVED lines=8> */
[----:B------:R-:W-:Y:S02]  /*4dd0*/  PRMT R6, RZ, 0x7610, R6 ;  /* 0x00007610ff067816 */ /* 0x000fe40000000006 */
[----:B------:R-:W-:Y:S02]  /*4de0*/  PRMT R203, RZ, 0x7610, R203 ;  /* 0x00007610ffcb7816 */ /* 0x000fe400000000cb */
[----:B------:R-:W-:Y:S01]  /*4df0*/  PRMT R202, RZ, 0x7610, R202 ;  /* 0x00007610ffca7816 */ /* 0x000fe200000000ca */
[----:B------:R-:W2:Y:S01]  /*4e00*/  @P3 LDG.E.U8 R252, desc[UR30][R136.64] ;  /* 0x0000001e88fc3981 */ /* 0x000ea2000c1e1100 */
[----:B------:R-:W-:-:S02]  /*4e10*/  PRMT R249, RZ, 0x7610, R249 ;  /* 0x00007610fff97816 */ /* 0x000fc400000000f9 */
[----:B------:R-:W-:Y:S01]  /*4e20*/  PRMT R245, RZ, 0x7610, R245 ;  /* 0x00007610fff57816 */ /* 0x000fe200000000f5 */
[----:B------:R-:W3:Y:S01]  /*4e30*/  @P3 LDG.E.U8 R207, desc[UR30][R170.64] ;  /* 0x0000001eaacf3981 */ /* 0x000ee2000c1e1100 */
[----:B------:R-:W-:Y:S02]  /*4e40*/  PRMT R233, RZ, 0x7610, R233 ;  /* 0x00007610ffe97816 */ /* 0x000fe400000000e9 */
[----:B------:R-:W-:Y:S01]  /*4e50*/  PRMT R157, RZ, 0x7610, R157 ;  /* 0x00007610ff9d7816 */ /* 0x000fe2000000009d */
[----:B------:R-:W4:Y:S01]  /*4e60*/  @P3 LDG.E.U8 R206, desc[UR30][R162.64] ;  /* 0x0000001ea2ce3981 */ /* 0x000f22000c1e1100 */
[----:B0-----:R-:W-:Y:S02]  /*4e70*/  PRMT R153, RZ, 0x7610, R153 ;  /* 0x00007610ff997816 */ /* 0x001fe40000000099 */
[----:B------:R-:W-:Y:S01]  /*4e80*/  PRMT R201, RZ, 0x7610, R201 ;  /* 0x00007610ffc97816 */ /* 0x000fe200000000c9 */
        /* <DEDUP_REMOVED lines=16> */
[----:B------:R-:W-:Y:S02]  /*4f90*/  PRMT R25, RZ, 0x7610, R25 ;  /* 0x00007610ff197816 */ /* 0x000fe40000000019 */
[----:B------:R-:W-:Y:S01]  /*4fa0*/  PRMT R200, RZ, 0x7610, R200 ;  /* 0x00007610ffc87816 */ /* 0x000fe200000000c8 */
[----:B------:R-:W4:Y:S01]  /*4fb0*/  @P3 LDG.E.U8 R203, desc[UR30][R160.64] ;  /* 0x0000001ea0cb3981 */ /* 0x000f22000c1e1100 */
[----:B------:R-:W-:Y:S02]  /*4fc0*/  PRMT R21, RZ, 0x7610, R21 ;  /* 0x00007610ff157816 */ /* 0x000fe40000000015 */
[----:B------:R-:W-:Y:S01]  /*4fd0*/  PRMT R199, RZ, 0x7610, R199 ;  /* 0x00007610ffc77816 */ /* 0x000fe200000000c7 */
[----:B------:R-:W4:Y:S01]  /*4fe0*/  @P3 LDG.E.U8 R202, desc[UR30][R142.64] ;  /* 0x0000001e8eca3981 */ /* 0x000f22000c1e1100 */
[----:B------:R-:W-:Y:S02]  /*4ff0*/  PRMT R17, RZ, 0x7610, R17 ;  /* 0x00007610ff117816 */ /* 0x000fe40000000011 */
[----:B------:R-:W-:Y:S01]  /*5000*/  PRMT R248, RZ, 0x7610, R248 ;  /* 0x00007610fff87816 */ /* 0x000fe200000000f8 */
[----:B------:R-:W4:Y:S01]  /*5010*/  @P3 LDG.E.U8 R249, desc[UR30][R134.64] ;  /* 0x0000001e86f93981 */ /* 0x000f22000c1e1100 */
[----:B------:R-:W-:-:S02]  /*5020*/  PRMT R13, RZ, 0x7610, R13 ;  /* 0x00007610ff0d7816 */ /* 0x000fc4000000000d */
[----:B------:R-:W-:Y:S01]  /*5030*/  PRMT R244, RZ, 0x7610, R244 ;  /* 0x00007610fff47816 */ /* 0x000fe200000000f4 */
[----:B------:R-:W4:Y:S01]  /*5040*/  @P3 LDG.E.U8 R245, desc[UR30][R126.64] ;  /* 0x0000001e7ef53981 */ /* 0x000f22000c1e1100 */
[----:B------:R-:W-:Y:S02]  /*5050*/  PRMT R9, RZ, 0x7610, R9 ;  /* 0x00007610ff097816 */ /* 0x000fe40000000009 */
[----:B------:R-:W-:Y:S01]  /*5060*/  PRMT R232, RZ, 0x7610, R232 ;  /* 0x00007610ffe87816 */ /* 0x000fe200000000e8 */
[----:B------:R-:W4:Y:S01]  /*5070*/  @P3 LDG.E.U8 R233, desc[UR30][R118.64] ;  /* 0x0000001e76e93981 */ /* 0x000f22000c1e1100 */
[----:B------:R-:W-:Y:S02]  /*5080*/  PRMT R5, RZ, 0x7610, R5 ;  /* 0x00007610ff057816 */ /* 0x000fe40000000005 */
[----:B------:R-:W-:Y:S01]  /*5090*/  PRMT R198, RZ, 0x7610, R198 ;  /* 0x00007610ffc67816 */ /* 0x000fe200000000c6 */
        /* <DEDUP_REMOVED lines=66> */
[----:B------:R-:W0:Y:S04]  /*54c0*/  LDS R208, [R208] ;  /* 0x00000000d0d07984 */ /* 0x000e280000000800 */
[----:B------:R-:W4:Y:S01]  /*54d0*/  @P3 LDG.E.U8 R151, desc[UR30][R90.64] ;  /* 0x0000001e5a973981 */ /* 0x000f22000c1e1100 */
[----:B------:R-:W-:Y:S01]  /*54e0*/  BAR.SYNC.DEFER_BLOCKING 0x0 ;  /* 0x0000000000007b1d */ /* 0x000fe20000010000 */
[C---:B------:R-:W-:Y:S01]  /*54f0*/  IMAD.SHL.U32 R220, R218.reuse, 0x10, RZ ;  /* 0x00000010dadc7824 */ /* 0x040fe200078e00ff */
[----:B------:R-:W-:Y:S01]  /*5500*/  F2FP.SATFINITE.E4M3.F32.PACK_AB_MERGE_C R192, R219, R192, RZ ;  /* 0x000000c0dbc0723e */ /* 0x000fe200048070ff */
[C---:B------:R-:W-:Y:S01]  /*5510*/  IMAD.SHL.U32 R219, R218.reuse, 0x2, RZ ;  /* 0x00000002dadb7824 */ /* 0x040fe200078e00ff */
[----:B------:R-:W-:Y:S02]  /*5520*/  LOP3.LUT R218, R218, 0x80, RZ, 0xc0, !PT ;  /* 0x00000080dada7812 */ /* 0x000fe400078ec0ff */
[----:B------:R-:W-:-:S02]  /*5530*/  LOP3.LUT R220, R220, 0x70, RZ, 0xc0, !PT ;  /* 0x00000070dcdc7812 */ /* 0x000fc400078ec0ff */
[----:B------:R-:W-:-:S03]  /*5540*/  LOP3.LUT R219, R219, 0x20, RZ, 0xc0, !PT ;  /* 0x00000020dbdb7812 */ /* 0x000fc600078ec0ff */
[----:B------:R-:W-:Y:S01]  /*5550*/  IMAD R217, R217, 0x40, R220 ;  /* 0x00000040d9d97824 */ /* 0x000fe200078e02dc */
[----:B------:R-:W-:Y:S01]  /*5560*/  LEA.HI R218, R218, R219, RZ, 0x1f ;  /* 0x000000dbdada7211 */ /* 0x000fe200078ff8ff */
[----:B------:R1:W5:Y:S03]  /*5570*/  LDL.LU R220, [R1+0x1c4] ;  /* 0x0001c40001dc7983 */ /* 0x0003660000300800 */
[----:B------:R-:W-:Y:S01]  /*5580*/  LOP3.LUT R217, R217, R218, RZ, 0x3c, !PT ;  /* 0x000000dad9d97212 */ /* 0x000fe200078e3cff */
[----:B------:R1:W5:Y:S04]  /*5590*/  LDL.LU R219, [R1+0x1c0] ;  /* 0x0001c00001db7983 */ /* 0x0003680000300800 */
[----:B------:R-:W-:Y:S01]  /*55a0*/  IMAD R216, R216, 0x80, R217 ;  /* 0x00000080d8d87824 */ /* 0x000fe200078e02d9 */
[----:B------:R1:W5:Y:S01]  /*55b0*/  LDL.LU R218, [R1+0x1bc] ;  /* 0x0001bc0001da7983 */ /* 0x0003620000300800 */
[----:B------:R-:W-:-:S03]  /*55c0*/  F2FP.SATFINITE.E4M3.F32.PACK_AB_MERGE_C R195, R195, R215, RZ ;  /* 0x000000d7c3c3723e */ /* 0x000fc600048070ff */
[----:B------:R1:W5:Y:S04]  /*55d0*/  LDL.LU R217, [R1+0x1b8] ;  /* 0x0001b80001d97983 */ /* 0x0003680000300800 */
[----:B--2---:R2:W-:Y:S04]  /*55e0*/  STS.U8 [R0+UR13+0xc00], R252 ;  /* 0x000c00fc00007988 */ /* 0x0045e8000800000d */
[----:B---3--:R-:W-:Y:S01]  /*55f0*/  STS.U8 [R0+UR13], R207 ;  /* 0x000000cf00007988 */ /* 0x008fe2000800000d */
[----:B--2---:R-:W-:-:S03]  /*5600*/  LOP3.LUT R252, R0, 0x20, RZ, 0x3c, !PT ;  /* 0x0000002000fc7812 */ /* 0x004fc600078e3cff */
[----:B----4-:R-:W-:Y:S04]  /*5610*/  STS.U8 [R0+UR13+0x400], R206 ;  /* 0x000400ce00007988 */ /* 0x010fe8000800000d */
[----:B------:R-:W-:Y:S04]  /*5620*/  STS.U8 [R0+UR13+0x800], R205 ;  /* 0x000800cd00007988 */ /* 0x000fe8000800000d */
[----:B------:R2:W-:Y:S04]  /*5630*/  STS.U8 [R0+UR13+0x1000], R246 ;  /* 0x001000f600007988 */ /* 0x0005e8000800000d */
        /* <DEDUP_REMOVED lines=18> */
[----:B------:R-:W-:Y:S01]  /*5760*/  STS.U8 [R252+UR13+0x1d00], R153 ;  /* 0x001d0099fc007988 */ /* 0x000fe2000800000d */
[----:B--2---:R-:W-:-:S03]  /*5770*/  LOP3.LUT R246, R0, 0x40, RZ, 0x3c, !PT ;  /* 0x0000004000f67812 */ /* 0x004fc600078e3cff */
[----:B------:R-:W-:Y:S04]  /*5780*/  STS.U8 [R252+UR13+0x2100], R33 ;  /* 0x00210021fc007988 */ /* 0x000fe8000800000d */
[----:B------:R-:W-:Y:S04]  /*5790*/  STS.U8 [R252+UR13+0x2500], R29 ;  /* 0x0025001dfc007988 */ /* 0x000fe8000800000d */
[----:B------:R-:W-:Y:S04]  /*57a0*/  STS.U8 [R252+UR13+0x2900], R25 ;  /* 0x00290019fc007988 */ /* 0x000fe8000800000d */
[----:B------:R-:W-:Y:S04]  /*57b0*/  STS.U8 [R252+UR13+0x2d00], R21 ;  /* 0x002d0015fc007988 */ /* 0x000fe8000800000d */
[----:B------:R-:W-:Y:S04]  /*57c0*/  STS.U8 [R252+UR13+0x3100], R17 ;  /* 0x00310011fc007988 */ /* 0x000fe8000800000d */
[----:B------:R-:W-:Y:S01]  /*57d0*/  STS.U8 [R252+UR13+0x3500], R13 ;  /* 0x0035000dfc007988 */ /* 0x000fe2000800000d */
[----:B------:R-:W-:-:S03]  /*57e0*/  F2FP.SATFINITE.E4M3.F32.PACK_AB_MERGE_C R189, R189, R214, RZ ;  /* 0x000000d6bdbd723e */ /* 0x000fc600048070ff */
[----:B------:R-:W-:Y:S01]  /*57f0*/  STS.U8 [R252+UR13+0x3900], R9 ;  /* 0x00390009fc007988 */ /* 0x000fe2000800000d */
[----:B------:R-:W-:-:S03]  /*5800*/  F2FP.SATFINITE.E4M3.F32.PACK_AB_MERGE_C R186, R186, R213, RZ ;  /* 0x000000d5baba723e */ /* 0x000fc600048070ff */
[----:B------:R2:W-:Y:S04]  /*5810*/  STL [R1+0xf8], R216 ;  /* 0x0000f8d801007387 */ /* 0x0005e80000100800 */
[----:B------:R-:W-:Y:S01]  /*5820*/  STS.U8 [R252+UR13+0x3d00], R5 ;  /* 0x003d0005fc007988 */ /* 0x000fe2000800000d */
[----:B------:R-:W-:-:S03]  /*5830*/  F2FP.SATFINITE.E4M3.F32.PACK_AB_MERGE_C R180, R180, R212, RZ ;  /* 0x000000d4b4b4723e */ /* 0x000fc600048070ff */
[----:B------:R-:W-:Y:S04]  /*5840*/  STS.U8 [R246+UR13+0x200], R201 ;  /* 0x000200c9f6007988 */ /* 0x000fe8000800000d */
[----:B--2---:R1:W5:Y:S01]  /*5850*/  LDL.LU R216, [R1+0x1b4] ;  /* 0x0001b40001d87983 */ /* 0x0043620000300800 */
[----:B------:R-:W-:-:S03]  /*5860*/  F2FP.SATFINITE.E4M3.F32.PACK_AB_MERGE_C R183, R183, R211, RZ ;  /* 0x000000d3b7b7723e */ /* 0x000fc600048070ff */
[----:B------:R1:W5:Y:S04]  /*5870*/  LDL.LU R215, [R1+0x1b0] ;  /* 0x0001b00001d77983 */ /* 0x0003680000300800 */
[----:B------:R-:W-:Y:S01]  /*5880*/  STS.U8 [R246+UR13+0x600], R200 ;  /* 0x000600c8f6007988 */ /* 0x000fe2000800000d */
[----:B------:R-:W-:-:S03]  /*5890*/  F2FP.SATFINITE.E4M3.F32.PACK_AB_MERGE_C R177, R177, R210, RZ ;  /* 0x000000d2b1b1723e */ /* 0x000fc600048070ff */
[----:B------:R1:W5:Y:S04]  /*58a0*/  LDL.LU R214, [R1+0x1ac] ;  /* 0x0001ac0001d67983 */ /* 0x0003680000300800 */
[----:B------:R-:W-:Y:S01]  /*58b0*/  STS.U8 [R246+UR13+0xa00], R199 ;  /* 0x000a00c7f6007988 */ /* 0x000fe2000800000d */
[----:B------:R-:W-:-:S03]  /*58c0*/  F2FP.SATFINITE.E4M3.F32.PACK_AB_MERGE_C R174, R174, R209, RZ ;  /* 0x000000d1aeae723e */ /* 0x000fc600048070ff */
[----:B------:R1:W5:Y:S04]  /*58d0*/  LDL.LU R213, [R1+0x1a8] ;  /* 0x0001a80001d57983 */ /* 0x0003680000300800 */
[----:B------:R-:W-:Y:S04]  /*58e0*/  STS.U8 [R246+UR13+0xe00], R248 ;  /* 0x000e00f8f6007988 */ /* 0x000fe8000800000d */
[----:B------:R1:W5:Y:S04]  /*58f0*/  LDL.LU R212, [R1+0x1a4] ;  /* 0x0001a40001d47983 */ /* 0x0003680000300800 */
[----:B------:R-:W-:Y:S04]  /*5900*/  STS.U8 [R246+UR13+0x1200], R244 ;  /* 0x001200f4f6007988 */ /* 0x000fe8000800000d */
[----:B------:R1:W5:Y:S04]  /*5910*/  LDL.LU R211, [R1+0x1a0] ;  /* 0x0001a00001d37983 */ /* 0x0003680000300800 */
[----:B------:R-:W-:Y:S04]  /*5920*/  STS.U8 [R246+UR13+0x1600], R232 ;  /* 0x001600e8f6007988 */ /* 0x000fe8000800000d */
[----:B------:R1:W5:Y:S04]  /*5930*/  LDL.LU R210, [R1+0x19c] ;  /* 0x00019c0001d27983 */ /* 0x0003680000300800 */
[----:B------:R-:W-:Y:S04]  /*5940*/  STS.U8 [R246+UR13+0x1a00], R156 ;  /* 0x001a009cf6007988 */ /* 0x000fe8000800000d */
[----:B------:R1:W5:Y:S04]  /*5950*/  LDL.LU R209, [R1+0x198] ;  /* 0x0001980001d17983 */ /* 0x0003680000300800 */
[----:B------:R-:W-:Y:S01]  /*5960*/  STS.U8 [R246+UR13+0x1e00], R150 ;  /* 0x001e0096f6007988 */ /* 0x000fe2000800000d */
[----:B------:R-:W-:-:S03]  /*5970*/  LOP3.LUT R13, R0, 0x60, RZ, 0x3c, !PT ;  /* 0x00000060000d7812 */ /* 0x000fc600078e3cff */
[----:B0-----:R0:W-:Y:S04]  /*5980*/  STL [R1+0xfc], R208 ;  /* 0x0000fcd001007387 */ /* 0x0011e80000100800 */
[----:B------:R-:W-:Y:S04]  /*5990*/  STS.U8 [R246+UR13+0x2200], R32 ;  /* 0x00220020f6007988 */ /* 0x000fe8000800000d */
[----:B------:R-:W-:Y:S04]  /*59a0*/  STS.U8 [R246+UR13+0x2600], R28 ;  /* 0x0026001cf6007988 */ /* 0x000fe8000800000d */
[----:B0-----:R1:W5:Y:S04]  /*59b0*/  LDL.LU R208, [R1+0x194] ;  /* 0x0001940001d07983 */ /* 0x0013680000300800 */
        /* <DEDUP_REMOVED lines=13> */
[----:B------:R0:W-:Y:S04]  /*5a90*/  STS.U8 [R13+UR13+0x300], R198 ;  /* 0x000300c60d007988 */ /* 0x0001e8000800000d */
[----:B------:R1:W5:Y:S04]  /*5aa0*/  LDL.LU R200, [R1+0x174] ;  /* 0x0001740001c87983 */ /* 0x0003680000300800 */
[----:B------:R2:W-:Y:S04]  /*5ab0*/  STS.U8 [R13+UR13+0x700], R197 ;  /* 0x000700c50d007988 */ /* 0x0005e8000800000d */
[----:B------:R1:W5:Y:S04]  /*5ac0*/  LDL.LU R199, [R1+0x170] ;  /* 0x0001700001c77983 */ /* 0x0003680000300800 */
[----:B------:R3:W-:Y:S01]  /*5ad0*/  STS.U8 [R13+UR13+0xb00], R196 ;  /* 0x000b00c40d007988 */ /* 0x0007e2000800000d */
[----:B------:R-:W-:-:S03]  /*5ae0*/  F2FP.SATFINITE.E4M3.F32.PACK_AB_MERGE_C R5, R193, R194, R195 ;  /* 0x000000c2c105723e */ /* 0x000fc600048070c3 */
[----:B------:R-:W4:Y:S04]  /*5af0*/  LDL.LU R252, [R1+0xf8] ;  /* 0x0000f80001fc7983 */ /* 0x000f280000300800 */
[----:B------:R-:W-:Y:S04]  /*5b00*/  STS.U8 [R13+UR13+0xf00], R247 ;  /* 0x000f00f70d007988 */ /* 0x000fe8000800000d */
[----:B0-----:R1:W5:Y:S04]  /*5b10*/  LDL.LU R198, [R1+0x16c] ;  /* 0x00016c0001c67983 */ /* 0x0013680000300800 */
[----:B------:R-:W-:Y:S04]  /*5b20*/  STS.U8 [R13+UR13+0x1300], R243 ;  /* 0x001300f30d007988 */ /* 0x000fe8000800000d */
[----:B--2---:R1:W5:Y:S04]  /*5b30*/  LDL.LU R197, [R1+0x168] ;  /* 0x0001680001c57983 */ /* 0x0043680000300800 */
[----:B------:R-:W-:Y:S01]  /*5b40*/  STS.U8 [R13+UR13+0x1700], R159 ;  /* 0x0017009f0d007988 */ /* 0x000fe2000800000d */
[----:B------:R-:W-:-:S03]  /*5b50*/  F2FP.SATFINITE.E4M3.F32.PACK_AB_MERGE_C R4, R190, R191, R192 ;  /* 0x000000bfbe04723e */ /* 0x000fc600048070c0 */
[----:B---3--:R1:W5:Y:S04]  /*5b60*/  LDL.LU R196, [R1+0x164] ;  /* 0x0001640001c47983 */ /* 0x0083680000300800 */
[----:B------:R-:W-:Y:S04]  /*5b70*/  STS.U8 [R13+UR13+0x1b00], R155 ;  /* 0x001b009b0d007988 */ /* 0x000fe8000800000d */
[----:B------:R-:W-:Y:S04]  /*5b80*/  STS.U8 [R13+UR13+0x1f00], R35 ;  /* 0x001f00230d007988 */ /* 0x000fe8000800000d */
[----:B------:R1:W5:Y:S04]  /*5b90*/  LDL.LU R195, [R1+0x160] ;  /* 0x0001600001c37983 */ /* 0x0003680000300800 */
[----:B------:R-:W-:Y:S04]  /*5ba0*/  STS.U8 [R13+UR13+0x2300], R31 ;  /* 0x0023001f0d007988 */ /* 0x000fe8000800000d */
[----:B------:R1:W5:Y:S01]  /*5bb0*/  LDL.LU R194, [R1+0x15c] ;  /* 0x00015c0001c27983 */ /* 0x0003620000300800 */
[----:B------:R-:W-:-:S03]  /*5bc0*/  F2FP.SATFINITE.E4M3.F32.PACK_AB_MERGE_C R6, R187, R188, R189 ;  /* 0x000000bcbb06723e */ /* 0x000fc600048070bd */
        /* <DEDUP_REMOVED lines=11> */
[----:B------:R1:W5:Y:S01]  /*5c80*/  LDL.LU R188, [R1+0x144] ;  /* 0x0001440001bc7983 */ /* 0x0003620000300800 */
[----:B------:R-:W-:-:S03]  /*5c90*/  F2FP.SATFINITE.E4M3.F32.PACK_AB_MERGE_C R9, R181, R182, R183 ;  /* 0x000000b6b509723e */ /* 0x000fc600048070b7 */
[----:B------:R1:W5:Y:S01]  /*5ca0*/  LDL.LU R187, [R1+0x140] ;  /* 0x0001400001bb7983 */ /* 0x0003620000300800 */
[----:B0-----:R-:W-:-:S03]  /*5cb0*/  F2FP.SATFINITE.E4M3.F32.PACK_AB_MERGE_C R7, R184, R185, R186 ;  /* 0x000000b9b807723e */ /* 0x001fc600048070ba */
[----:B------:R1:W5:Y:S04]  /*5cc0*/  LDL.LU R186, [R1+0x13c] ;  /* 0x00013c0001ba7983 */ /* 0x0003680000300800 */
[----:B------:R1:W5:Y:S01]  /*5cd0*/  LDL.LU R185, [R1+0x138] ;  /* 0x0001380001b97983 */ /* 0x0003620000300800 */
[----:B------:R-:W-:-:S03]  /*5ce0*/  F2FP.SATFINITE.E4M3.F32.PACK_AB_MERGE_C R8, R178, R179, R180 ;  /* 0x000000b3b208723e */ /* 0x000fc600048070b4 */
[----:B------:R1:W5:Y:S04]  /*5cf0*/  LDL.LU R184, [R1+0x134] ;  /* 0x0001340001b87983 */ /* 0x0003680000300800 */
        /* <DEDUP_REMOVED lines=9> */
[----:B------:R1:W5:Y:S04]  /*5d90*/  LDL.LU R176, [R1+0x114] ;  /* 0x0001140001b07983 */ /* 0x0003680000300800 */
[----:B------:R1:W5:Y:S04]  /*5da0*/  LDL.LU R175, [R1+0x110] ;  /* 0x0001100001af7983 */ /* 0x0003680000300800 */
[----:B------:R1:W5:Y:S04]  /*5db0*/  LDL.LU R174, [R1+0x10c] ;  /* 0x00010c0001ae7983 */ /* 0x0003680000300800 */
[----:B------:R1:W5:Y:S04]  /*5dc0*/  LDL.LU R173, [R1+0x108] ;  /* 0x0001080001ad7983 */ /* 0x0003680000300800 */
[----:B------:R1:W5:Y:S04]  /*5dd0*/  LDL.LU R172, [R1+0x104] ;  /* 0x0001040001ac7983 */ /* 0x0003680000300800 */
[----:B------:R0:W-:Y:S04]  /*5de0*/  STS.U8 [R13+UR13+0x3f00], R151 ;  /* 0x003f00970d007988 */ /* 0x0001e8000800000d */
[----:B0-----:R1:W5:Y:S01]  /*5df0*/  LDL.LU R151, [R1+0x100] ;  /* 0x0001000001977983 */ /* 0x0013620000300800 */
[----:B------:R-:W-:-:S04]  /*5e00*/  FADD R150, -R152, -INF ;  /* 0xff80000098967421 */ /* 0x000fc80000000100 */
[----:B------:R-:W-:-:S06]  /*5e10*/  FMUL R150, R150, 1.4426950216293334961 ;  /* 0x3fb8aa3b96967820 */ /* 0x000fcc0000400000 */
[----:B------:R-:W0:Y:S01]  /*5e20*/  MUFU.EX2 R150, R150 ;  /* 0x0000009600967308 */ /* 0x000e220000000800 */
[----:B------:R-:W-:Y:S01]  /*5e30*/  UIADD3 UR4, UPT, UPT, UR7, -0x80, URZ ;  /* 0xffffff8007047890 */ /* 0x000fe2000fffe0ff */
[----:B----4-:R-:W-:Y:S01]  /*5e40*/  LOP3.LUT R12, R252, 0x10, RZ, 0x3c, !PT ;  /* 0x00000010fc0c7812 */ /* 0x010fe200078e3cff */
[----:B------:R-:W-:Y:S04]  /*5e50*/  STS.128 [R252+UR13+0xe000], R4 ;  /* 0x00e00004fc007988 */ /* 0x000fe80008000c0d */
[----:B------:R2:W-:Y:S02]  /*5e60*/  STS.128 [R12+UR13+0xe000], R8 ;  /* 0x00e000080c007988 */ /* 0x0005e40008000c0d */
[----:B--2---:R-:W2:Y:S01]  /*5e70*/  LDTM.16dp32bit_t0_t15.x32 R4, tmem[UR11] ;  /* 0x0000000b000479ee */ /* 0x004ea20008a80000 */
[----:B------:R-:W3:Y:S01]  /*5e80*/  LDTM.16dp32bit_t16_t31.x32 R4, tmem[UR11+0x20] ;  /* 0x0000200b000479ee */ /* 0x000ee20008aa0000 */
[----:B------:R-:W-:Y:S01]  /*5e90*/  NOP ;  /* 0x0000000000007918 */ /* 0x000fe20000000000 */
[----:B01----:R-:W-:Y:S05]  /*5ea0*/  @!P3 BRA `(.L_x_9) ;  /* 0x000000000088b947 */ /* 0x003fea0003800000 */
[C---:B--23--:R-:W-:Y:S01]  /*5eb0*/  FMUL R4, R150.reuse, R4 ;  /* 0x0000000496047220 */ /* 0x04cfe20000400000 */
[C---:B------:R-:W-:Y:S01]  /*5ec0*/  FMUL R5, R150.reuse, R5 ;  /* 0x0000000596057220 */ /* 0x040fe20000400000 */
        /* <DEDUP_REMOVED lines=29> */
[----:B------:R-:W-:-:S04]  /*60a0*/  FMUL R35, R150, R35 ;  /* 0x0000002396237220 */ /* 0x000fc80000400000 */
[----:B------:R0:W-:Y:S01]  /*60b0*/  STTM.16dp32bit_t0_t15.x32 tmem[UR11], R4 ;  /* 0x00000004000079ed */ /* 0x0001e20008a8000b */
[----:B------:R0:W-:Y:S02]  /*60c0*/  STTM.16dp32bit_t16_t31.x32 tmem[UR11+0x20], R4 ;  /* 0x00002004000079ed */ /* 0x0001e40008aa000b */
.L_x_9:
[----:B0-23--:R-:W2:Y:S01]  /*60d0*/  LDL.LU R4, [R1+0xfc] ;  /* 0x0000fc0001047983 */ /* 0x00dea20000300800 */
[----:B------:R-:W-:Y:S01]  /*60e0*/  UISETP.GE.AND UP1, UPT, UR4, 0x1, UPT ;  /* 0x000000010400788c */ /* 0x000fe2000bf26270 */
[----:B------:R-:W0:Y:S02]  /*60f0*/  FENCE.VIEW.ASYNC.T ;  /* 0x00000000000073c6 */ /* 0x000e240000000200 */
[----:B0-----:R-:W-:Y:S06]  /*6100*/  BAR.SYNC.DEFER_BLOCKING 0x0 ;  /* 0x0000000000007b1d */ /* 0x001fec0000010000 */
[----:B------:R0:W-:Y:S06]  /*6110*/  MEMBAR.ALL.CTA ;  /* 0x0000000000007992 */ /* 0x0001ec0000008000 */
[----:B0-----:R-:W0:Y:S02]  /*6120*/  FENCE.VIEW.ASYNC.S ;  /* 0x00000000000073c6 */ /* 0x001e240000000000 */
[----:B0-----:R-:W-:Y:S01]  /*6130*/  BAR.SYNC.DEFER_BLOCKING 0x0 ;  /* 0x0000000000007b1d */ /* 0x001fe20000010000 */
[----:B--2---:R-:W-:-:S05]  /*6140*/  FADD R4, R150, R4 ;  /* 0x0000000496047221 */ /* 0x004fca0000000000 */
[----:B------:R-:W-:Y:S05]  /*6150*/  @!P4 BRA `(.L_x_10) ;  /* 0x00000000008cc947 */ /* 0x000fea0003800000 */
        /* <DEDUP_REMOVED lines=8> */
[----:B------:R-:W-:Y:S01]  /*61e0*/  UMOV UR4, URZ ;  /* 0x000000ff00047c82 */ /* 0x000fe20008000000 */
[----:B------:R-:W-:Y:S02]  /*61f0*/  UIADD3.X UR29, UPT, UPT, UR5, 0x40004040, URZ, UP3, !UPT ;  /* 0x40004040051d7890 */ /* 0x000fe40009ffe4ff */
[----:B------:R-:W-:Y:S02]  /*6200*/  UIADD3 UR34, UP3, UPT, UR28, 0x2, URZ ;  /* 0x000000021c227890 */ /* 0x000fe4000ff7e0ff */
[----:B------:R-:W-:Y:S02]  /*6210*/  UIADD3.X UR25, UPT, UPT, UR4, 0x40004040, URZ, UP2, !UPT ;  /* 0x4000404004197890 */ /* 0x000fe400097fe4ff */
[----:B------:R-:W-:Y:S01]  /*6220*/  UIADD3 UR38, UP2, UPT, UR28, 0x4, URZ ;  /* 0x000000041c267890 */ /* 0x000fe2000ff5e0ff */
[----:B------:R-:W-:Y:S01]  /*6230*/  UMOV UR4, UR15 ;  /* 0x0000000f00047c82 */ /* 0x000fe20008000000 */
[----:B------:R-:W-:Y:S01]  /*6240*/  UIADD3.X UR35, UPT, UPT, UR29, URZ, URZ, UP3, !UPT ;  /* 0x000000ff1d237290 */ /* 0x000fe20009ffe4ff */
[----:B------:R-:W-:Y:S01]  /*6250*/  UMOV UR7, UR4 ;  /* 0x0000000400077c82 */ /* 0x000fe20008000000 */
[----:B------:R-:W-:-:S02]  /*6260*/  UIADD3.64 UR4, UPT, UPT, UR24, 0x2, URZ ;  /* 0x0000000218047897 */ /* 0x000fc4000fffe0ff */
[----:B------:R-:W-:Y:S02]  /*6270*/  UIADD3.X UR39, UPT, UPT, UR29, URZ, URZ, UP2, !UPT ;  /* 0x000000ff1d277290 */ /* 0x000fe400097fe4ff */
        /* <DEDUP_REMOVED lines=8> */
[----:B------:R-:W-:Y:S01]  /*6300*/  UMOV UR37, 0x4200010 ;  /* 0x0420001000257882 */ /* 0x000fe20000000000 */
[----:B------:R0:W-:Y:S01]  /*6310*/  UTCQMMA gdesc[UR8], gdesc[UR16], tmem[UR12], tmem[UR26], idesc[UR27], UPT ;  /* 0x00ff1a10080075ea */ /* 0x0001e2000b80030c */
[----:B------:R-:W-:Y:S01]  /*6320*/  UMOV UR40, 0x0 ;  /* 0x0000000000287882 */ /* 0x000fe20000000000 */
[----:B------:R-:W-:Y:S01]  /*6330*/  UMOV UR41, 0x4200010 ;  /* 0x0420001000297882 */ /* 0x000fe20000000000 */
[----:B------:R0:W-:Y:S01]  /*6340*/  UTCQMMA gdesc[UR24], gdesc[UR28], tmem[UR12], tmem[UR32], idesc[UR33], UPT ;  /* 0x00ff201c180075ea */ /* 0x0001e2000b80030c */
[----:B------:R0:W-:Y:S01]  /*6350*/  UTCQMMA gdesc[UR4], gdesc[UR34], tmem[UR12], tmem[UR36], idesc[UR37], UPT ;  /* 0x00ff2422040075ea */ /* 0x0001e2000b80030c */
[----:B------:R0:W-:Y:S01]  /*6360*/  UTCQMMA gdesc[UR20], gdesc[UR38], tmem[UR12], tmem[UR40], idesc[UR41], UPT ;  /* 0x00ff2826140075ea */ /* 0x0001e2000b80030c */
[----:B------:R0:W-:Y:S01]  /*6370*/  UTCBAR [UR7], URZ ;  /* 0x000000ff070073e9 */ /* 0x0001e200080000ff */
[----:B------:R-:W-:Y:S01]  /*6380*/  NOP ;  /* 0x0000000000007918 */ /* 0x000fe20000000000 */
.L_x_10:
[----:B------:R-:W-:Y:S01]  /*6390*/  FSEL R4, R4, 1, P3 ;  /* 0x3f80000004047808 */ /* 0x000fe20001800000 */
[----:B0-----:R-:W-:Y:S01]  /*63a0*/  UMOV UR5, URZ ;  /* 0x000000ff00057c82 */ /* 0x001fe20008000000 */
[----:B------:R-:W-:-:S03]  /*63b0*/  FSEL R150, R152, -INF , P3 ;  /* 0xff80000098967808 */ /* 0x000fc60001800000 */
[----:B------:R0:W-:Y:S01]  /*63c0*/  STL [R1+0xf0], R4 ;  /* 0x0000f00401007387 */ /* 0x0001e20000100800 */
[----:B------:R-:W-:Y:S05]  /*63d0*/  BRA.U !UP1, `(.L_x_11) ;  /* 0x0000003d090c7547 */ /* 0x000fea000b800000 */
[----:B------:R1:W-:Y:S01]  /*63e0*/  STL [R1+0x38], RZ ;  /* 0x000038ff01007387 */ /* 0x0003e20000100800 */
[----:B------:R-:W-:Y:S01]  /*63f0*/  USHF.R.U32.HI UR22, URZ, 0x4, UR6 ;  /* 0x00000004ff167899 */ /* 0x000fe20008011606 */
[----:B-----5:R-:W-:Y:S01]  /*6400*/  IMAD.SHL.U32 R151, R151, 0x80, RZ ;  /* 0x0000008097977824 */ /* 0x020fe200078e00ff */
[----:B------:R-:W-:Y:S01]  /*6410*/  UIADD3 UR8, UPT, UPT, UR13, 0x8000, URZ ;  /* 0x000080000d087890 */ /* 0x000fe2000fffe0ff */
[----:B------:R-:W-:Y:S01]  /*6420*/  IMAD.MOV.U32 R158, RZ, RZ, R150 ;  /* 0x000000ffff9e7224 */ /* 0x000fe200078e0096 */
[----:B------:R-:W-:Y:S02]  /*6430*/  UIADD3 UR16, UPT, UPT, UR13, 0xe000, URZ ;  /* 0x0000e0000d107890 */ /* 0x000fe4000fffe0ff */
[----:B------:R-:W-:Y:S02]  /*6440*/  UIADD3 UR9, UPT, UPT, UR13, 0xc000, URZ ;  /* 0x0000c0000d097890 */ /* 0x000fe4000fffe0ff */
[----:B------:R-:W-:Y:S02]  /*6450*/  USGXT.U32 UR22, UR22, 0xe ;  /* 0x0000000e1616789a */ /* 0x000fe40008000000 */
[----:B------:R-:W-:-:S02]  /*6460*/  USHF.R.U32.HI UR8, URZ, 0x4, UR8 ;  /* 0x00000004ff087899 */ /* 0x000fc40008011608 */
[----:B------:R-:W-:Y:S02]  /*6470*/  USHF.R.U32.HI UR16, URZ, 0x4, UR16 ;  /* 0x00000004ff107899 */ /* 0x000fe40008011610 */
[----:B------:R-:W-:Y:S02]  /*6480*/  USHF.R.U32.HI UR9, URZ, 0x4, UR9 ;  /* 0x00000004ff097899 */ /* 0x000fe40008011609 */
[----:B------:R-:W-:Y:S02]  /*6490*/  UIADD3 UR18, UP1, UPT, UR22, 0x2, URZ ;  /* 0x0000000216127890 */ /* 0x000fe4000ff3e0ff */
[----:B------:R-:W-:Y:S02]  /*64a0*/  USGXT.U32 UR28, UR8, 0xe ;  /* 0x0000000e081c789a */ /* 0x000fe40008000000 */
[----:B------:R-:W-:Y:S02]  /*64b0*/  USGXT.U32 UR24, UR16, 0xe ;  /* 0x0000000e1018789a */ /* 0x000fe40008000000 */
[----:B------:R-:W-:Y:S01]  /*64c0*/  USGXT.U32 UR26, UR9, 0xe ;  /* 0x0000000e091a789a */ /* 0x000fe20008000000 */
[----:B------:R-:W-:Y:S01]  /*64d0*/  UMOV UR4, URZ ;  /* 0x000000ff00047c82 */ /* 0x000fe20008000000 */
[----:B------:R-:W-:-:S02]  /*64e0*/  USHF.L.U32 UR20, UR19, 0x7, URZ ;  /* 0x0000000713147899 */ /* 0x000fc400080006ff */
[----:B------:R-:W-:Y:S02]  /*64f0*/  UIADD3.X UR19, UPT, UPT, UR4, 0x40004040, URZ, UP1, !UPT ;  /* 0x4000404004137890 */ /* 0x000fe40008ffe4ff */
[----:B------:R-:W-:Y:S02]  /*6500*/  UIADD3 UR36, UP2, UPT, UR28, 0x2, URZ ;  /* 0x000000021c247890 */ /* 0x000fe4000ff5e0ff */
[----:B------:R-:W-:Y:S02]  /*6510*/  UIADD3 UR16, UP3, UPT, UR26, 0x80, URZ ;  /* 0x000000801a107890 */ /* 0x000fe4000ff7e0ff */
[----:B------:R-:W-:Y:S01]  /*6520*/  UIADD3 UR38, UP1, UPT, UR24, 0x2, URZ ;  /* 0x0000000218267890 */ /* 0x000fe2000ff3e0ff */
[----:B------:R-:W-:Y:S01]  /*6530*/  UMOV UR5, URZ ;  /* 0x000000ff00057c82 */ /* 0x000fe20008000000 */
[----:B------:R-:W-:Y:S01]  /*6540*/  UMOV UR6, URZ ;  /* 0x000000ff00067c82 */ /* 0x000fe20008000000 */
[----:B------:R-:W-:Y:S01]  /*6550*/  UMOV UR7, URZ ;  /* 0x000000ff00077c82 */ /* 0x000fe20008000000 */
[----:B------:R-:W-:-:S02]  /*6560*/  UIADD3.X UR37, UPT, UPT, UR5, 0x40004040, URZ, UP2, !UPT ;  /* 0x4000404005257890 */ /* 0x000fc400097fe4ff */
[----:B------:R-:W-:Y:S02]  /*6570*/  UIADD3.X UR17, UPT, UPT, UR6, -0x7fffbfe0, URZ, UP3, !UPT ;  /* 0x8000402006117890 */ /* 0x000fe40009ffe4ff */
[----:B------:R-:W-:Y:S02]  /*6580*/  UIADD3.X UR39, UPT, UPT, UR7, 0x40004040, URZ, UP1, !UPT ;  /* 0x4000404007277890 */ /* 0x000fe40008ffe4ff */
[----:B------:R-:W-:Y:S02]  /*6590*/  UIADD3 UR46, UP2, UPT, UR38, 0x4, URZ ;  /* 0x00000004262e7890 */ /* 0x000fe4000ff5e0ff */
[----:B------:R-:W-:Y:S02]  /*65a0*/  UIADD3 UR42, UP3, UPT, UR16, 0x80, URZ ;  /* 0x00000080102a7890 */ /* 0x000fe4000ff7e0ff */
[----:B------:R-:W-:Y:S02]  /*65b0*/  UIADD3 UR40, UP4, UPT, UR16, 0x100, URZ ;  /* 0x0000010010287890 */ /* 0x000fe4000ff9e0ff */
[----:B------:R-:W-:-:S02]  /*65c0*/  UIADD3 UR44, UP1, UPT, UR38, 0x2, URZ ;  /* 0x00000002262c7890 */ /* 0x000fc4000ff3e0ff */
[----:B------:R-:W-:Y:S01]  /*65d0*/  UIADD3.X UR47, UPT, UPT, UR39, URZ, URZ, UP2, !UPT ;  /* 0x000000ff272f7290 */ /* 0x000fe200097fe4ff */
[----:B------:R-:W-:Y:S01]  /*65e0*/  UMOV UR21, 0x1 ;  /* 0x0000000100157882 */ /* 0x000fe20000000000 */
[----:B------:R-:W2:Y:S01]  /*65f0*/  LDCU UR56, c[0x0][0x3f0] ;  /* 0x00007e00ff3877ac */ /* 0x000ea20008000800 */
[----:B------:R-:W3:Y:S01]  /*6600*/  LDCU UR57, c[0x0][0x3a8] ;  /* 0x00007500ff3977ac */ /* 0x000ee20008000800 */
[----:B------:R-:W4:Y:S01]  /*6610*/  LDCU UR58, c[0x0][0x3d4] ;  /* 0x00007a80ff3a77ac */ /* 0x000f220008000800 */
[----:B------:R-:W-:Y:S02]  /*6620*/  UIADD3.64 UR48, UPT, UPT, UR18, 0x2, URZ ;  /* 0x0000000212307897 */ /* 0x000fe4000fffe0ff */
[----:B------:R-:W-:Y:S02]  /*6630*/  UIADD3.64 UR50, UPT, UPT, UR18, 0x4, URZ ;  /* 0x0000000412327897 */ /* 0x000fe4000fffe0ff */
[----:B------:R-:W-:Y:S02]  /*6640*/  UIADD3.X UR43, UPT, UPT, UR17, URZ, URZ, UP3, !UPT ;  /* 0x000000ff112b7290 */ /* 0x000fe40009ffe4ff */
[----:B------:R-:W-:-:S02]  /*6650*/  UIADD3.X UR41, UPT, UPT, UR17, URZ, URZ, UP4, !UPT ;  /* 0x000000ff11297290 */ /* 0x000fc4000a7fe4ff */
[----:B------:R-:W-:Y:S02]  /*6660*/  UIADD3.X UR45, UPT, UPT, UR39, URZ, URZ, UP1, !UPT ;  /* 0x000000ff272d7290 */ /* 0x000fe40008ffe4ff */
[----:B------:R-:W-:Y:S02]  /*6670*/  UIADD3.64 UR52, UPT, UPT, UR36, 0x2, URZ ;  /* 0x0000000224347897 */ /* 0x000fe4000fffe0ff */
[----:B------:R-:W-:Y:S02]  /*6680*/  UIADD3.64 UR54, UPT, UPT, UR36, 0x4, URZ ;  /* 0x0000000424367897 */ /* 0x000fe4000fffe0ff */
[----:B-1----:R-:W-:-:S11]  /*6690*/  UISETP.NE.U32.AND UP2, UPT, UR23, URZ, UPT ;  /* 0x000000ff1700728c */ /* 0x002fd6000bf45070 */
.L_x_16:
[----:B------:R-:W5:Y:S04]  /*66a0*/  LDL.64 R8, [R1+0xe8] ;  /* 0x0000e80001087983 */ /* 0x000f680000100a00 */
[----:B----4-:R-:W4:Y:S04]  /*66b0*/  LDL.64 R14, [R1+0xc8] ;  /* 0x0000c800010e7983 */ /* 0x010f280000100a00 */
[----:B---3--:R-:W3:Y:S04]  /*66c0*/  LDL.64 R24, [R1+0xa8] ;  /* 0x0000a80001187983 */ /* 0x008ee80000100a00 */
[----:B--2---:R-:W2:Y:S04]  /*66d0*/  LDL.64 R10, [R1+0x88] ;  /* 0x00008800010a7983 */ /* 0x004ea80000100a00 */
[----:B------:R-:W3:Y:S04]  /*66e0*/  LDL.64 R22, [R1+0x68] ;  /* 0x0000680001167983 */ /* 0x000ee80000100a00 */
[----:B------:R-:W3:Y:S04]  /*66f0*/  LDL.64 R20, [R1+0x20] ;  /* 0x0000200001147983 */ /* 0x000ee80000100a00 */
[----:B------:R-:W3:Y:S04]  /*6700*/  LDL.64 R16, [R1+0x48] ;  /* 0x0000480001107983 */ /* 0x000ee80000100a00 */
[----:B------:R-:W3:Y:S01]  /*6710*/  LDL.64 R18, [R1] ;  /* 0x0000000001127983 */ /* 0x000ee20000100a00 */
[----:B01----:R-:W-:-:S03]  /*6720*/  SHF.R.S32.HI R4, RZ, 0x1f, R151 ;  /* 0x0000001fff047819 */ /* 0x003fc60000011497 */
[----:B------:R-:W3:Y:S04]  /*6730*/  LDL.64 R34, [R1+0xc0] ;  /* 0x0000c00001227983 */ /* 0x000ee80000100a00 */
[----:B------:R-:W3:Y:S04]  /*6740*/  LDL.64 R152, [R1+0xe0] ;  /* 0x0000e00001987983 */ /* 0x000ee80000100a00 */
[----:B------:R-:W3:Y:S04]  /*6750*/  LDL.64 R26, [R1+0xa0] ;  /* 0x0000a000011a7983 */ /* 0x000ee80000100a00 */
[----:B------:R-:W3:Y:S04]  /*6760*/  LDL.64 R242, [R1+0xd8] ;  /* 0x0000d80001f27983 */ /* 0x000ee80000100a00 */
[----:B------:R-:W3:Y:S04]  /*6770*/  LDL.64 R246, [R1+0x98] ;  /* 0x0000980001f67983 */ /* 0x000ee80000100a00 */
[----:B------:R-:W3:Y:S04]  /*6780*/  LDL.64 R244, [R1+0x58] ;  /* 0x0000580001f47983 */ /* 0x000ee80000100a00 */
[----:B------:R-:W3:Y:S01]  /*6790*/  LDL.64 R248, [R1+0x70] ;  /* 0x0000700001f87983 */ /* 0x000ee20000100a00 */
[----:B-----5:R-:W-:-:S05]  /*67a0*/  IADD3 R6, P3, PT, R151, R8, RZ ;  /* 0x0000000897067210 */ /* 0x020fca0007f7e0ff */
[----:B------:R-:W-:Y:S01]  /*67b0*/  IMAD.X R7, R4, 0x1, R9, P3 ;  /* 0x0000000104077824 */ /* 0x000fe200018e0609 */
[----:B----4-:R-:W-:-:S04]  /*67c0*/  IADD3 R8, P3, PT, R151, R14, RZ ;  /* 0x0000000e97087210 */ /* 0x010fc80007f7e0ff */
[----:B------:R3:W4:Y:S01]  /*67d0*/  LDG.E.U8 R13, desc[UR30][R6.64] ;  /* 0x0000001e060d7981 */ /* 0x000722000c1e1100 */
[----:B------:R-:W-:Y:S01]  /*67e0*/  IMAD.X R9, R4, 0x1, R15, P3 ;  /* 0x0000000104097824 */ /* 0x000fe200018e060f */
[----:B--2---:R-:W-:-:S04]  /*67f0*/  IADD3 R14, P4, PT, R151, R10, RZ ;  /* 0x0000000a970e7210 */ /* 0x004fc80007f9e0ff */
[----:B------:R0:W2:Y:S01]  /*6800*/  LDG.E.U8 R12, desc[UR30][R8.64] ;  /* 0x0000001e080c7981 */ /* 0x0000a2000c1e1100 */
[----:B---3--:R-:W-:-:S05]  /*6810*/  IADD3 R6, P3, PT, R151, R24, RZ ;  /* 0x0000001897067210 */ /* 0x008fca0007f7e0ff */
[C---:B------:R-:W-:Y:S02]  /*6820*/  IMAD.X R7, R4.reuse, 0x1, R25, P3 ;  /* 0x0000000104077824 */ /* 0x040fe400018e0619 */
[----:B------:R-:W3:Y:S01]  /*6830*/  LDL.64 R24, [R1+0x80] ;  /* 0x0000800001187983 */ /* 0x000ee20000100a00 */
[C---:B0-----:R-:W-:Y:S01]  /*6840*/  IADD3 R8, P3, PT, R151.reuse, R22, RZ ;  /* 0x0000001697087210 */ /* 0x041fe20007f7e0ff */
[C---:B------:R-:W-:Y:S02]  /*6850*/  IMAD.X R15, R4.reuse, 0x1, R11, P4 ;  /* 0x00000001040f7824 */ /* 0x040fe400020e060b */
[----:B------:R0:W5:Y:S02]  /*6860*/  LDG.E.U8 R11, desc[UR30][R6.64] ;  /* 0x0000001e060b7981 */ /* 0x000164000c1e1100 */
[----:B------:R-:W-:Y:S02]  /*6870*/  IMAD.X R9, R4, 0x1, R23, P3 ;  /* 0x0000000104097824 */ /* 0x000fe400018e0617 */
[----:B------:R-:W2:Y:S04]  /*6880*/  LDL.64 R22, [R1+0x60] ;  /* 0x0000600001167983 */ /* 0x000ea80000100a00 */
[----:B------:R1:W2:Y:S01]  /*6890*/  LDG.E.U8 R10, desc[UR30][R14.64] ;  /* 0x0000001e0e0a7981 */ /* 0x0002a2000c1e1100 */
[----:B0-----:R-:W-:-:S03]  /*68a0*/  IADD3 R6, P4, PT, R151, R16, RZ ;  /* 0x0000001097067210 */ /* 0x001fc60007f9e0ff */
[----:B------:R-:W2:Y:S01]  /*68b0*/  LDG.E.U8 R9, desc[UR30][R8.64] ;  /* 0x0000001e08097981 */ /* 0x000ea2000c1e1100 */
[----:B-1----:R-:W-:-:S05]  /*68c0*/  IADD3 R14, P3, PT, R151, R20, RZ ;  /* 0x00000014970e7210 */ /* 0x002fca0007f7e0ff */
[C---:B------:R-:W-:Y:S02]  /*68d0*/  IMAD.X R15, R4.reuse, 0x1, R21, P3 ;  /* 0x00000001040f7824 */ /* 0x040fe400018e0615 */
[----:B------:R-:W4:Y:S01]  /*68e0*/  LDL.64 R20, [R1+0x40] ;  /* 0x0000400001147983 */ /* 0x000f220000100a00 */
[C---:B------:R-:W-:Y:S01]  /*68f0*/  IMAD.X R7, R4.reuse, 0x1, R17, P4 ;  /* 0x0000000104077824 */ /* 0x040fe200020e0611 */
[C---:B------:R-:W-:Y:S02]  /*6900*/  IADD3 R16, P4, PT, R151.reuse, R18, RZ ;  /* 0x0000001297107210 */ /* 0x040fe40007f9e0ff */
[----:B------:R0:W4:Y:S03]  /*6910*/  LDG.E.U8 R29, desc[UR30][R14.64] ;  /* 0x0000001e0e1d7981 */ /* 0x000126000c1e1100 */
[----:B------:R-:W-:Y:S01]  /*6920*/  IMAD.X R17, R4, 0x1, R19, P4 ;  /* 0x0000000104117824 */ /* 0x000fe200020e0613 */
[----:B------:R1:W4:Y:S04]  /*6930*/  LDG.E.U8 R8, desc[UR30][R6.64] ;  /* 0x0000001e06087981 */ /* 0x000328000c1e1100 */
[----:B------:R-:W5:Y:S01]  /*6940*/  LDL.64 R18, [R1+0x18] ;  /* 0x0000180001127983 */ /* 0x000f620000100a00 */
[----:B0-----:R-:W-:-:S03]  /*6950*/  IADD3 R14, P4, PT, R151, R226, RZ ;  /* 0x000000e2970e7210 */ /* 0x001fc60007f9e0ff */
[----:B------:R0:W5:Y:S01]  /*6960*/  LDG.E.U8 R28, desc[UR30][R16.64] ;  /* 0x0000001e101c7981 */ /* 0x000162000c1e1100 */
[----:B-1----:R-:W-:-:S05]  /*6970*/  IADD3 R6, P3, PT, R151, R236, RZ ;  /* 0x000000ec97067210 */ /* 0x002fca0007f7e0ff */
[C---:B------:R-:W-:Y:S02]  /*6980*/  IMAD.X R7, R4.reuse, 0x1, R237, P3 ;  /* 0x0000000104077824 */ /* 0x040fe400018e06ed */
[C---:B------:R-:W-:Y:S01]  /*6990*/  IMAD.X R15, R4.reuse, 0x1, R227, P4 ;  /* 0x00000001040f7824 */ /* 0x040fe200020e06e3 */
[C---:B0-----:R-:W-:Y:S02]  /*69a0*/  IADD3 R16, P3, PT, R151.reuse, R218, RZ ;  /* 0x000000da97107210 */ /* 0x041fe40007f7e0ff */
[----:B------:R0:W5:Y:S03]  /*69b0*/  LDG.E.U8 R5, desc[UR30][R6.64] ;  /* 0x0000001e06057981 */ /* 0x000166000c1e1100 */
[----:B------:R-:W-:Y:S01]  /*69c0*/  IMAD.X R17, R4, 0x1, R219, P3 ;  /* 0x0000000104117824 */ /* 0x000fe200018e06db */
[----:B------:R1:W5:Y:S04]  /*69d0*/  LDG.E.U8 R31, desc[UR30][R14.64] ;  /* 0x0000001e0e1f7981 */ /* 0x000368000c1e1100 */
[----:B------:R1:W5:Y:S01]  /*69e0*/  LDG.E.U8 R30, desc[UR30][R16.64] ;  /* 0x0000001e101e7981 */ /* 0x000362000c1e1100 */
[----:B0-----:R-:W-:-:S02]  /*69f0*/  IADD3 R6, P4, PT, R151, R210, RZ ;  /* 0x000000d297067210 */ /* 0x001fc40007f9e0ff */
[----:B-1----:R-:W-:-:S03]  /*6a00*/  IADD3 R14, P3, PT, R151, R202, RZ ;  /* 0x000000ca970e7210 */ /* 0x002fc60007f7e0ff */
[C---:B------:R-:W-:Y:S01]  /*6a10*/  IMAD.X R7, R4.reuse, 0x1, R211, P4 ;  /* 0x0000000104077824 */ /* 0x040fe200020e06d3 */
[----:B------:R-:W-:Y:S01]  /*6a20*/  IADD3 R232, P4, PT, R151, R194, RZ ;  /* 0x000000c297e87210 */ /* 0x000fe20007f9e0ff */
[----:B------:R-:W-:-:S03]  /*6a30*/  IMAD.X R15, R4, 0x1, R203, P3 ;  /* 0x00000001040f7824 */ /* 0x000fc600018e06cb */
[----:B------:R0:W5:Y:S01]  /*6a40*/  LDG.E.U8 R33, desc[UR30][R6.64] ;  /* 0x0000001e06217981 */ /* 0x000162000c1e1100 */
[----:B------:R-:W-:Y:S01]  /*6a50*/  IMAD.X R233, R4, 0x1, R195, P4 ;  /* 0x0000000104e97824 */ /* 0x000fe200020e06c3 */
[C---:B------:R-:W-:Y:S02]  /*6a60*/  IADD3 R16, P4, PT, R151.reuse, R178, RZ ;  /* 0x000000b297107210 */ /* 0x040fe40007f9e0ff */
[----:B------:R1:W5:Y:S01]  /*6a70*/  LDG.E.U8 R32, desc[UR30][R14.64] ;  /* 0x0000001e0e207981 */ /* 0x000362000c1e1100 */
[----:B0-----:R-:W-:-:S03]  /*6a80*/  IADD3 R6, P3, PT, R151, R186, RZ ;  /* 0x000000ba97067210 */ /* 0x001fc60007f7e0ff */
[----:B------:R-:W5:Y:S02]  /*6a90*/  LDG.E.U8 R232, desc[UR30][R232.64] ;  /* 0x0000001ee8e87981 */ /* 0x000f64000c1e1100 */
[C---:B------:R-:W-:Y:S02]  /*6aa0*/  IMAD.X R7, R4.reuse, 0x1, R187, P3 ;  /* 0x0000000104077824 */ /* 0x040fe400018e06bb */
[----:B------:R-:W-:-:S03]  /*6ab0*/  IMAD.X R17, R4, 0x1, R179, P4 ;  /* 0x0000000104117824 */ /* 0x000fc600020e06b3 */
[----:B------:R0:W5:Y:S01]  /*6ac0*/  LDG.E.U8 R159, desc[UR30][R6.64] ;  /* 0x0000001e069f7981 */ /* 0x000162000c1e1100 */
[----:B-1----:R-:W-:-:S03]  /*6ad0*/  IADD3 R14, P3, PT, R151, R152, RZ ;  /* 0x00000098970e7210 */ /* 0x002fc60007f7e0ff */
[----:B------:R-:W5:Y:S01]  /*6ae0*/  LDG.E.U8 R157, desc[UR30][R16.64] ;  /* 0x0000001e109d7981 */ /* 0x000f62000c1e1100 */
[C---:B0-----:R-:W-:Y:S01]  /*6af0*/  IADD3 R6, P4, PT, R151.reuse, R34, RZ ;  /* 0x0000002297067210 */ /* 0x041fe20007f9e0ff */
[C---:B------:R-:W-:Y:S02]  /*6b00*/  IMAD.X R15, R4.reuse, 0x1, R153, P3 ;  /* 0x00000001040f7824 */ /* 0x040fe400018e0699 */
[----:B------:R-:W5:Y:S02]  /*6b10*/  LDL.64 R16, [R1+0x78] ;  /* 0x0000780001107983 */ /* 0x000f640000100a00 */
[----:B------:R-:W-:Y:S02]  /*6b20*/  IMAD.X R7, R4, 0x1, R35, P4 ;  /* 0x0000000104077824 */ /* 0x000fe400020e0623 */
[----:B------:R0:W5:Y:S04]  /*6b30*/  LDG.E.U8 R156, desc[UR30][R14.64] ;  /* 0x0000001e0e9c7981 */ /* 0x000168000c1e1100 */
[----:B------:R3:W5:Y:S01]  /*6b40*/  LDG.E.U8 R155, desc[UR30][R6.64] ;  /* 0x0000001e069b7981 */ /* 0x000762000c1e1100 */
[----:B0-----:R-:W-:-:S05]  /*6b50*/  IADD3 R14, P3, PT, R151, R26, RZ ;  /* 0x0000001a970e7210 */ /* 0x001fca0007f7e0ff */
[----:B------:R-:W-:-:S05]  /*6b60*/  IMAD.X R15, R4, 0x1, R27, P3 ;  /* 0x00000001040f7824 */ /* 0x000fca00018e061b */
[----:B------:R-:W5:Y:S04]  /*6b70*/  LDG.E.U8 R154, desc[UR30][R14.64] ;  /* 0x0000001e0e9a7981 */ /* 0x000f68000c1e1100 */
[----:B------:R-:W5:Y:S01]  /*6b80*/  LDL.64 R14, [R1+0x30] ;  /* 0x00003000010e7983 */ /* 0x000f620000100a00 */
[----:B---3--:R-:W-:-:S05]  /*6b90*/  IADD3 R6, P4, PT, R151, R24, RZ ;  /* 0x0000001897067210 */ /* 0x008fca0007f9e0ff */
[----:B------:R-:W-:-:S05]  /*6ba0*/  IMAD.X R7, R4, 0x1, R25, P4 ;  /* 0x0000000104077824 */ /* 0x000fca00020e0619 */
[----:B------:R2:W3:Y:S02]  /*6bb0*/  LDG.E.U8 R153, desc[UR30][R6.64] ;  /* 0x0000001e06997981 */ /* 0x0004e4000c1e1100 */
[----:B--2---:R-:W-:-:S05]  /*6bc0*/  IADD3 R6, P3, PT, R151, R22, RZ ;  /* 0x0000001697067210 */ /* 0x004fca0007f7e0ff */
[----:B------:R-:W-:-:S05]  /*6bd0*/  IMAD.X R7, R4, 0x1, R23, P3 ;  /* 0x0000000104077824 */ /* 0x000fca00018e0617 */
[----:B------:R4:W2:Y:S02]  /*6be0*/  LDG.E.U8 R152, desc[UR30][R6.64] ;  /* 0x0000001e06987981 */ /* 0x0008a4000c1e1100 */
[----:B----4-:R-:W-:-:S05]  /*6bf0*/  IADD3 R6, P3, PT, R151, R20, RZ ;  /* 0x0000001497067210 */ /* 0x010fca0007f7e0ff */
[----:B------:R-:W-:-:S05]  /*6c00*/  IMAD.X R7, R4, 0x1, R21, P3 ;  /* 0x0000000104077824 */ /* 0x000fca00018e0615 */
[----:B------:R5:W4:Y:S02]  /*6c10*/  LDG.E.U8 R150, desc[UR30][R6.64] ;  /* 0x0000001e06967981 */ /* 0x000b24000c1e1100 */
[----:B-----5:R-:W-:-:S05]  /*6c20*/  IADD3 R6, P3, PT, R151, R18, RZ ;  /* 0x0000001297067210 */ /* 0x020fca0007f7e0ff */
[----:B------:R-:W-:Y:S02]  /*6c30*/  IMAD.X R7, R4, 0x1, R19, P3 ;  /* 0x0000000104077824 */ /* 0x000fe400018e0613 */
[----:B------:R-:W5:Y:S04]  /*6c40*/  LDL.64 R18, [R1+0xb8] ;  /* 0x0000b80001127983 */ /* 0x000f680000100a00 */
[----:B------:R0:W2:Y:S02]  /*6c50*/  LDG.E.U8 R35, desc[UR30][R6.64] ;  /* 0x0000001e06237981 */ /* 0x0000a4000c1e1100 */
[----:B0-----:R-:W-:-:S05]  /*6c60*/  IADD3 R6, P3, PT, R151, R250, RZ ;  /* 0x000000fa97067210 */ /* 0x001fca0007f7e0ff */
[----:B------:R-:W-:-:S05]  /*6c70*/  IMAD.X R7, R4, 0x1, R251, P3 ;  /* 0x0000000104077824 */ /* 0x000fca00018e06fb */
        /* <DEDUP_REMOVED lines=26> */
[----:B------:R-:W-:Y:S02]  /*6e20*/  IMAD.X R7, R4, 0x1, R243, P3 ;  /* 0x0000000104077824 */ /* 0x000fe400018e06f3 */
[----:B------:R-:W2:Y:S04]  /*6e30*/  LDL.64 R242, [R1+0x10] ;  /* 0x0000100001f27983 */ /* 0x000ea80000100a00 */
[----:B------:R5:W3:Y:S02]  /*6e40*/  LDG.E.U8 R20, desc[UR30][R6.64] ;  /* 0x0000001e06147981 */ /* 0x000ae4000c1e1100 */
[----:B-----5:R-:W-:-:S05]  /*6e50*/  IADD3 R6, P3, PT, R151, R18, RZ ;  /* 0x0000001297067210 */ /* 0x020fca0007f7e0ff */
[----:B------:R-:W-:-:S05]  /*6e60*/  IMAD.X R7, R4, 0x1, R19, P3 ;  /* 0x0000000104077824 */ /* 0x000fca00018e0613 */
[----:B------:R0:W5:Y:S02]  /*6e70*/  LDG.E.U8 R19, desc[UR30][R6.64] ;  /* 0x0000001e06137981 */ /* 0x000164000c1e1100 */
[----:B0-----:R-:W-:-:S05]  /*6e80*/  IADD3 R6, P3, PT, R151, R246, RZ ;  /* 0x000000f697067210 */ /* 0x001fca0007f7e0ff */
[----:B------:R-:W-:Y:S02]  /*6e90*/  IMAD.X R7, R4, 0x1, R247, P3 ;  /* 0x0000000104077824 */ /* 0x000fe400018e06f7 */
[----:B------:R-:W3:Y:S04]  /*6ea0*/  LDL.64 R246, [R1+0xd0] ;  /* 0x0000d00001f67983 */ /* 0x000ee80000100a00 */
[----:B------:R0:W3:Y:S02]  /*6eb0*/  LDG.E.U8 R18, desc[UR30][R6.64] ;  /* 0x0000001e06127981 */ /* 0x0000e4000c1e1100 */
[----:B0-----:R-:W-:-:S05]  /*6ec0*/  IADD3 R6, P3, PT, R151, R16, RZ ;  /* 0x0000001097067210 */ /* 0x001fca0007f7e0ff */
[----:B------:R-:W-:-:S05]  /*6ed0*/  IMAD.X R7, R4, 0x1, R17, P3 ;  /* 0x0000000104077824 */ /* 0x000fca00018e0611 */
[----:B------:R0:W3:Y:S02]  /*6ee0*/  LDG.E.U8 R17, desc[UR30][R6.64] ;  /* 0x0000001e06117981 */ /* 0x0000e4000c1e1100 */
[----:B0-----:R-:W-:-:S05]  /*6ef0*/  IADD3 R6, P3, PT, R151, R244, RZ ;  /* 0x000000f497067210 */ /* 0x001fca0007f7e0ff */
[----:B------:R-:W-:Y:S02]  /*6f00*/  IMAD.X R7, R4, 0x1, R245, P3 ;  /* 0x0000000104077824 */ /* 0x000fe400018e06f5 */
[----:B------:R-:W3:Y:S04]  /*6f10*/  LDL.64 R244, [R1+0x90] ;  /* 0x0000900001f47983 */ /* 0x000ee80000100a00 */
[----:B------:R0:W3:Y:S02]  /*6f20*/  LDG.E.U8 R16, desc[UR30][R6.64] ;  /* 0x0000001e06107981 */ /* 0x0000e4000c1e1100 */
[----:B0-----:R-:W-:-:S05]  /*6f30*/  IADD3 R6, P3, PT, R151, R14, RZ ;  /* 0x0000000e97067210 */ /* 0x001fca0007f7e0ff */
[----:B------:R-:W-:-:S05]  /*6f40*/  IMAD.X R7, R4, 0x1, R15, P3 ;  /* 0x0000000104077824 */ /* 0x000fca00018e060f */
[----:B------:R2:W3:Y:S02]  /*6f50*/  LDG.E.U8 R15, desc[UR30][R6.64] ;  /* 0x0000001e060f7981 */ /* 0x0004e4000c1e1100 */
[----:B--2---:R-:W-:-:S05]  /*6f60*/  IADD3 R6, P3, PT, R151, R242, RZ ;  /* 0x000000f297067210 */ /* 0x004fca0007f7e0ff */
[C---:B------:R-:W-:Y:S02]  /*6f70*/  IMAD.X R7, R4.reuse, 0x1, R243, P3 ;  /* 0x0000000104077824 */ /* 0x040fe400018e06f3 */
[----:B------:R-:W2:Y:S04]  /*6f80*/  LDL.64 R242, [R1+0xb0] ;  /* 0x0000b00001f27983 */ /* 0x000ea80000100a00 */
[----:B------:R0:W4:Y:S02]  /*6f90*/  LDG.E.U8 R14, desc[UR30][R6.64] ;  /* 0x0000001e060e7981 */ /* 0x000124000c1e1100 */
[----:B0-----:R-:W-:Y:S02]  /*6fa0*/  IADD3 R6, P3, PT, R151, R240, RZ ;  /* 0x000000f097067210 */ /* 0x001fe40007f7e0ff */
[----:B------:R0:W-:Y:S03]  /*6fb0*/  STS.U8 [R0+UR13+0x4000], R13 ;  /* 0x0040000d00007988 */ /* 0x0001e6000800000d */
[----:B------:R-:W-:-:S05]  /*6fc0*/  IMAD.X R7, R4, 0x1, R241, P3 ;  /* 0x0000000104077824 */ /* 0x000fca00018e06f1 */
[----:B0-----:R0:W4:Y:S02]  /*6fd0*/  LDG.E.U8 R13, desc[UR30][R6.64] ;  /* 0x0000001e060d7981 */ /* 0x001124000c1e1100 */
        /* <DEDUP_REMOVED lines=19> */
[----:B0-----:R0:W4:Y:S04]  /*7110*/  LDG.E.U8 R8, desc[UR30][R6.64] ;  /* 0x0000001e06087981 */ /* 0x001128000c1e1100 */
[----:B------:R1:W-:Y:S01]  /*7120*/  STS.U8 [R0+UR13+0x5c00], R28 ;  /* 0x005c001c00007988 */ /* 0x0003e2000800000d */
[----:B0-----:R-:W-:-:S05]  /*7130*/  IADD3 R6, P3, PT, R151, R190, RZ ;  /* 0x000000be97067210 */ /* 0x001fca0007f7e0ff */
[C---:B------:R-:W-:Y:S01]  /*7140*/  IMAD.X R7, R4.reuse, 0x1, R191, P3 ;  /* 0x0000000104077824 */ /* 0x040fe200018e06bf */
[----:B-1----:R-:W-:Y:S01]  /*7150*/  IADD3 R28, P3, PT, R151, R182, RZ ;  /* 0x000000b6971c7210 */ /* 0x002fe20007f7e0ff */
[----:B------:R0:W-:Y:S04]  /*7160*/  STS.U8 [R0+UR13+0x5800], R29 ;  /* 0x0058001d00007988 */ /* 0x0001e8000800000d */
[----:B------:R-:W4:Y:S01]  /*7170*/  LDG.E.U8 R7, desc[UR30][R6.64] ;  /* 0x0000001e06077981 */ /* 0x000f22000c1e1100 */
[----:B0-----:R-:W-:-:S05]  /*7180*/  IMAD.X R29, R4, 0x1, R183, P3 ;  /* 0x00000001041d7824 */ /* 0x001fca00018e06b7 */
[----:B------:R0:W4:Y:S02]  /*7190*/  LDG.E.U8 R6, desc[UR30][R28.64] ;  /* 0x0000001e1c067981 */ /* 0x000124000c1e1100 */
[----:B0-----:R-:W-:Y:S02]  /*71a0*/  IADD3 R28, P3, PT, R151, R174, RZ ;  /* 0x000000ae971c7210 */ /* 0x001fe40007f7e0ff */
[----:B------:R0:W-:Y:S03]  /*71b0*/  STS.U8 [R0+UR13+0x6000], R5 ;  /* 0x0060000500007988 */ /* 0x0001e6000800000d */
[----:B------:R-:W-:-:S05]  /*71c0*/  IMAD.X R29, R4, 0x1, R175, P3 ;  /* 0x00000001041d7824 */ /* 0x000fca00018e06af */
[----:B0-----:R3:W4:Y:S02]  /*71d0*/  LDG.E.U8 R5, desc[UR30][R28.64] ;  /* 0x0000001e1c057981 */ /* 0x001724000c1e1100 */
[----:B---3--:R-:W-:-:S05]  /*71e0*/  IADD3 R28, P3, PT, R151, R246, RZ ;  /* 0x000000f6971c7210 */ /* 0x008fca0007f7e0ff */
[----:B------:R-:W-:Y:S02]  /*71f0*/  IMAD.X R29, R4, 0x1, R247, P3 ;  /* 0x00000001041d7824 */ /* 0x000fe400018e06f7 */
[----:B------:R-:W3:Y:S04]  /*7200*/  LDL.64 R246, [R1+0x50] ;  /* 0x0000500001f67983 */ /* 0x000ee80000100a00 */
[----:B------:R2:W-:Y:S04]  /*7210*/  STS.U8 [R0+UR13+0x6800], R30 ;  /* 0x0068001e00007988 */ /* 0x0005e8000800000d */
[----:B------:R0:W-:Y:S04]  /*7220*/  STS.U8 [R0+UR13+0x6400], R31 ;  /* 0x0064001f00007988 */ /* 0x0001e8000800000d */
[----:B------:R-:W4:Y:S01]  /*7230*/  LDG.E.U8 R28, desc[UR30][R28.64] ;  /* 0x0000001e1c1c7981 */ /* 0x000f22000c1e1100 */
[----:B--2---:R-:W-:-:S05]  /*7240*/  IADD3 R30, P3, PT, R151, R242, RZ ;  /* 0x000000f2971e7210 */ /* 0x004fca0007f7e0ff */
[----:B0-----:R-:W-:Y:S02]  /*7250*/  IMAD.X R31, R4, 0x1, R243, P3 ;  /* 0x00000001041f7824 */ /* 0x001fe400018e06f3 */
[----:B------:R-:W2:Y:S04]  /*7260*/  LDL.64 R242, [R1+0x28] ;  /* 0x0000280001f27983 */ /* 0x000ea80000100a00 */
[----:B------:R0:W4:Y:S02]  /*7270*/  LDG.E.U8 R29, desc[UR30][R30.64] ;  /* 0x0000001e1e1d7981 */ /* 0x000124000c1e1100 */
[----:B0-----:R-:W-:-:S05]  /*7280*/  IADD3 R30, P3, PT, R151, R244, RZ ;  /* 0x000000f4971e7210 */ /* 0x001fca0007f7e0ff */
[----:B------:R-:W-:Y:S02]  /*7290*/  IMAD.X R31, R4, 0x1, R245, P3 ;  /* 0x00000001041f7824 */ /* 0x000fe400018e06f5 */
[----:B------:R-:W4:Y:S04]  /*72a0*/  LDL.64 R244, [R1+0x8] ;  /* 0x0000080001f47983 */ /* 0x000f280000100a00 */
[----:B------:R0:W-:Y:S04]  /*72b0*/  STS.U8 [R0+UR13+0x7000], R32 ;  /* 0x0070002000007988 */ /* 0x0001e8000800000d */
[----:B------:R1:W-:Y:S04]  /*72c0*/  STS.U8 [R0+UR13+0x6c00], R33 ;  /* 0x006c002100007988 */ /* 0x0003e8000800000d */
[----:B------:R-:W5:Y:S01]  /*72d0*/  LDG.E.U8 R30, desc[UR30][R30.64] ;  /* 0x0000001e1e1e7981 */ /* 0x000f62000c1e1100 */
[----:B0-----:R-:W-:-:S05]  /*72e0*/  IADD3 R32, P3, PT, R151, R248, RZ ;  /* 0x000000f897207210 */ /* 0x001fca0007f7e0ff */
[----:B-1----:R-:W-:-:S05]  /*72f0*/  IMAD.X R33, R4, 0x1, R249, P3 ;  /* 0x0000000104217824 */ /* 0x002fca00018e06f9 */
[----:B------:R3:W5:Y:S04]  /*7300*/  LDG.E.U8 R31, desc[UR30][R32.64] ;  /* 0x0000001e201f7981 */ /* 0x000768000c1e1100 */
[----:B------:R0:W-:Y:S04]  /*7310*/  STS.U8 [R0+UR13+0x7400], R232 ;  /* 0x007400e800007988 */ /* 0x0001e8000800000d */
[----:B------:R1:W-:Y:S04]  /*7320*/  STS.U8 [R0+UR13+0x7800], R159 ;  /* 0x0078009f00007988 */ /* 0x0003e8000800000d */
[----:B------:R0:W-:Y:S01]  /*7330*/  STS.U8 [R0+UR13+0x7c00], R157 ;  /* 0x007c009d00007988 */ /* 0x0001e2000800000d */
[----:B---3--:R-:W-:-:S05]  /*7340*/  IADD3 R32, P3, PT, R151, R246, RZ ;  /* 0x000000f697207210 */ /* 0x008fca0007f7e0ff */
[----:B------:R-:W-:-:S05]  /*7350*/  IMAD.X R33, R4, 0x1, R247, P3 ;  /* 0x0000000104217824 */ /* 0x000fca00018e06f7 */
[----:B0-----:R2:W3:Y:S02]  /*7360*/  LDG.E.U8 R232, desc[UR30][R32.64] ;  /* 0x0000001e20e87981 */ /* 0x0014e4000c1e1100 */
[----:B--2---:R-:W-:-:S05]  /*7370*/  IADD3 R32, P3, PT, R151, R242, RZ ;  /* 0x000000f297207210 */ /* 0x004fca0007f7e0ff */
[----:B------:R-:W-:-:S05]  /*7380*/  IMAD.X R33, R4, 0x1, R243, P3 ;  /* 0x0000000104217824 */ /* 0x000fca00018e06f3 */
[----:B-1----:R4:W2:Y:S02]  /*7390*/  LDG.E.U8 R159, desc[UR30][R32.64] ;  /* 0x0000001e209f7981 */ /* 0x0028a4000c1e1100 */
[----:B----4-:R-:W-:-:S05]  /*73a0*/  IADD3 R32, P3, PT, R151, R244, RZ ;  /* 0x000000f497207210 */ /* 0x010fca0007f7e0ff */
[----:B------:R-:W-:-:S05]  /*73b0*/  IMAD.X R33, R4, 0x1, R245, P3 ;  /* 0x0000000104217824 */ /* 0x000fca00018e06f5 */
[----:B------:R0:W4:Y:S01]  /*73c0*/  LDG.E.U8 R157, desc[UR30][R32.64] ;  /* 0x0000001e209d7981 */ /* 0x000122000c1e1100 */
[----:B------:R-:W-:Y:S02]  /*73d0*/  LOP3.LUT R242, R0, 0x20, RZ, 0x3c, !PT ;  /* 0x0000002000f27812 */ /* 0x000fe400078e3cff */
[----:B0-----:R-:W-:-:S03]  /*73e0*/  IADD3 R32, P3, PT, R151, R238, RZ ;  /* 0x000000ee97207210 */ /* 0x001fc60007f7e0ff */
[----:B------:R0:W-:Y:S02]  /*73f0*/  STS.U8 [R242+UR13+0x4100], R156 ;  /* 0x0041009cf2007988 */ /* 0x0001e4000800000d */
        /* <DEDUP_REMOVED lines=30> */
[----:B0-----:R-:W-:-:S05]  /*75e0*/  IADD3 R32, P3, PT, R151, R172, RZ ;  /* 0x000000ac97207210 */ /* 0x001fca0007f7e0ff */
[----:B------:R-:W-:-:S05]  /*75f0*/  IMAD.X R33, R4, 0x1, R173, P3 ;  /* 0x0000000104217824 */ /* 0x000fca00018e06ad */
[----:B------:R-:W4:Y:S01]  /*7600*/  LDG.E.U8 R32, desc[UR30][R32.64] ;  /* 0x0000001e20207981 */ /* 0x000f22000c1e1100 */
[----:B------:R-:W-:-:S03]  /*7610*/  LOP3.LUT R243, R0, 0x40, RZ, 0x3c, !PT ;  /* 0x0000004000f37812 */ /* 0x000fc600078e3cff */
        /* <DEDUP_REMOVED lines=9> */
[----:B-----5:R1:W-:Y:S04]  /*76b0*/  STS.U8 [R243+UR13+0x4600], R19 ;  /* 0x00460013f3007988 */ /* 0x0203e8000800000d */
[----:B------:R1:W-:Y:S04]  /*76c0*/  STS.U8 [R243+UR13+0x4a00], R18 ;  /* 0x004a0012f3007988 */ /* 0x0003e8000800000d */
[----:B------:R1:W-:Y:S04]  /*76d0*/  STS.U8 [R243+UR13+0x4e00], R17 ;  /* 0x004e0011f3007988 */ /* 0x0003e8000800000d */
[----:B------:R1:W-:Y:S04]  /*76e0*/  STS.U8 [R243+UR13+0x5200], R16 ;  /* 0x00520010f3007988 */ /* 0x0003e8000800000d */
[----:B------:R1:W-:Y:S04]  /*76f0*/  STS.U8 [R243+UR13+0x5600], R15 ;  /* 0x0056000ff3007988 */ /* 0x0003e8000800000d */
[----:B------:R1:W-:Y:S04]  /*7700*/  STS.U8 [R243+UR13+0x5a00], R14 ;  /* 0x005a000ef3007988 */ /* 0x0003e8000800000d */
[----:B------:R1:W-:Y:S01]  /*7710*/  STS.U8 [R243+UR13+0x5e00], R13 ;  /* 0x005e000df3007988 */ /* 0x0003e2000800000d */
[----:B0-----:R-:W-:-:S03]  /*7720*/  LOP3.LUT R242, R0, 0x60, RZ, 0x3c, !PT ;  /* 0x0000006000f27812 */ /* 0x001fc600078e3cff */
        /* <DEDUP_REMOVED lines=8> */
[----:B------:R-:W-:-:S03]  /*77b0*/  UMOV UR8, 0x1 ;  /* 0x0000000100087882 */ /* 0x000fc60000000000 */
[----:B------:R1:W-:Y:S04]  /*77c0*/  STS.U8 [R242+UR13+0x4300], R28 ;  /* 0x0043001cf2007988 */ /* 0x0003e8000800000d */
[----:B------:R1:W-:Y:S01]  /*77d0*/  STS.U8 [R242+UR13+0x4700], R29 ;  /* 0x0047001df2007988 */ /* 0x0003e2000800000d */
[----:B------:R-:W-:-:S04]  /*77e0*/  @!UP0 UIADD3 UR8, UPT, UPT, -UR8, 0x100000, URZ ;  /* 0x0010000008088890 */ /* 0x000fc8000fffe1ff */
[----:B------:R-:W-:Y:S02]  /*77f0*/  @!UP0 USHF.L.U32 UR9, UR8, 0xb, URZ ;  /* 0x0000000b08098899 */ /* 0x000fe400080006ff */
[----:B------:R-:W-:Y:S01]  /*7800*/  @!UP0 USHF.L.U32 UR8, UR8, 0x1, URZ ;  /* 0x0000000108088899 */ /* 0x000fe200080006ff */
[----:B------:R1:W-:Y:S04]  /*7810*/  STS.U8 [R242+UR13+0x4b00], R30 ;  /* 0x004b001ef2007988 */ /* 0x0003e8000800000d */
[----:B------:R1:W-:Y:S04]  /*7820*/  STS.U8 [R242+UR13+0x4f00], R31 ;  /* 0x004f001ff2007988 */ /* 0x0003e8000800000d */
[----:B---3--:R1:W-:Y:S04]  /*7830*/  STS.U8 [R242+UR13+0x5300], R232 ;  /* 0x005300e8f2007988 */ /* 0x0083e8000800000d */
[----:B--2---:R1:W-:Y:S04]  /*7840*/  STS.U8 [R242+UR13+0x5700], R159 ;  /* 0x0057009ff2007988 */ /* 0x0043e8000800000d */
[----:B----4-:R1:W-:Y:S01]  /*7850*/  STS.U8 [R242+UR13+0x5b00], R157 ;  /* 0x005b009df2007988 */ /* 0x0103e2000800000d */
[----:B------:R-:W-:-:S03]  /*7860*/  VOTEU.ALL UP1, P2 ;  /* 0x0000000000ff7886 */ /* 0x000fc60001020000 */
        /* <DEDUP_REMOVED lines=9> */
[----:B------:R0:W-:Y:S06]  /*7900*/  MEMBAR.ALL.CTA ;  /* 0x0000000000007992 */ /* 0x0001ec0000008000 */
[----:B0-----:R-:W-:Y:S04]  /*7910*/  FENCE.VIEW.ASYNC.S ;  /* 0x00000000000073c6 */ /* 0x001fe80000000000 */
[----:B------:R-:W0:Y:S02]  /*7920*/  FENCE.VIEW.ASYNC.S ;  /* 0x00000000000073c6 */ /* 0x000e240000000000 */
[----:B0-----:R1:W0:Y:S02]  /*7930*/  @!UP1 SYNCS.EXCH.64 URZ, [UR13+0x10010], UR8 ;  /* 0x010010080dff95b2 */ /* 0x0012240008000100 */
[----:B0-----:R-:W-:Y:S06]  /*7940*/  BAR.SYNC.DEFER_BLOCKING 0x0 ;  /* 0x0000000000007b1d */ /* 0x001fec0000010000 */
[----:B-1----:R-:W-:Y:S05]  /*7950*/  BRA.U UP2, `(.L_x_12) ;  /* 0x00000001024c7547 */ /* 0x002fea000b800000 */
[----:B------:R-:W-:Y:S01]  /*7960*/  UIADD3 UR8, UPT, UPT, UR13, 0x10010, URZ ;  /* 0x000100100d087890 */ /* 0x000fe2000fffe0ff */
        /* <DEDUP_REMOVED lines=8> */
[----:B------:R0:W-:Y:S01]  /*79f0*/  UTCQMMA gdesc[UR26], gdesc[UR22], tmem[UR10], tmem[UR32], idesc[UR33], !UPT ;  /* 0x00ff20161a0075ea */ /* 0x0001e2000f80030a */
[----:B------:R-:W-:Y:S01]  /*7a00*/  UMOV UR9, URZ ;  /* 0x000000ff00097c82 */ /* 0x000fe20008000000 */
        /* <DEDUP_REMOVED lines=8> */
.L_x_12:
[----:B------:R-:W1:Y:S02]  /*7a90*/  SYNCS.PHASECHK.TRANS64.TRYWAIT P3, [UR13+0x10010], RZ ;  /* 0x010010ffff0075a7 */ /* 0x000e64000806110d */
[----:B-1----:R-:W-:Y:S05]  /*7aa0*/  @!P3 BRA `(.L_x_13) ;  /* 0x000000440060b947 */ /* 0x002fea0003800000 */
.L_x_22:
[----:B------:R-:W2:Y:S04]  /*7ab0*/  LDL R159, [R1+0xf4] ;  /* 0x0000f400019f7983 */ /* 0x000ea80000100800 */
[----:B------:R1:W3:Y:S01]  /*7ac0*/  LDL R155, [R1+0x3c] ;  /* 0x00003c00019b7983 */ /* 0x0002e20000100800 */
[----:B------:R-:W-:Y:S06]  /*7ad0*/  BAR.SYNC.DEFER_BLOCKING 0x0 ;  /* 0x0000000000007b1d */ /* 0x000fec0000010000 */
[----:B------:R-:W-:Y:S01]  /*7ae0*/  LDTM.16dp32bit_t0_t15.x32 R4, tmem[UR11+0x100000] ;  /* 0x1000000b000479ee */ /* 0x000fe20008a80000 */
[----:B------:R-:W4:Y:S01]  /*7af0*/  LDTM.16dp32bit_t16_t31.x32 R4, tmem[UR11+0x100020] ;  /* 0x1000200b000479ee */ /* 0x000f220008aa0000 */
[----:B------:R-:W5:Y:S01]  /*7b00*/  S2R R156, SR_TID.X ;  /* 0x00000000009c7919 */ /* 0x000f620000002100 */
[----:B------:R-:W2:Y:S01]  /*7b10*/  @!P2 SYNCS.CCTL.IV [UR13+0x10010] ;  /* 0x01001000ff00a9b1 */ /* 0x000ea2000800000d */
[----:B------:R-:W-:Y:S01]  /*7b20*/  NOP ;  /* 0x0000000000007918 */ /* 0x000fe20000000000 */
[----:B----4-:R-:W-:Y:S01]  /*7b30*/  FMUL R150, R4, UR57 ;  /* 0x0000003904967c20 */ /* 0x010fe20008400000 */
[----:B------:R-:W-:Y:S01]  /*7b40*/  FMUL R152, R5, UR57 ;  /* 0x0000003905987c20 */ /* 0x000fe20008400000 */
[----:B------:R-:W-:-:S05]  /*7b50*/  FMUL R153, R6, UR57 ;  /* 0x0000003906997c20 */ /* 0x000fca0008400000 */
[----:B------:R-:W-:Y:S01]  /*7b60*/  FMNMX3 R150, R150, R152, R153, !PT ;  /* 0x0000009896967276 */ /* 0x000fe20007800099 */
        /* <DEDUP_REMOVED lines=42> */
[----:B------:R-:W-:-:S05]  /*7e10*/  FMUL R152, R35, UR57 ;  /* 0x0000003923987c20 */ /* 0x000fca0008400000 */
[----:B------:R-:W-:-:S05]  /*7e20*/  FMNMX R150, R152, R150, !PT ;  /* 0x0000009698967209 */ /* 0x000fca0007800000 */
[----:B------:R-:W4:Y:S02]  /*7e30*/  SHFL.BFLY PT, R152, R150, 0x10, 0x1f ;  /* 0x0e001f0096987f89 */ /* 0x000f2400000e0000 */
[----:B----4-:R-:W-:Y:S02]  /*7e40*/  FMNMX R150, R150, R152, !PT ;  /* 0x0000009896967209 */ /* 0x010fe40007800000 */
[----:B-----5:R-:W-:-:S04]  /*7e50*/  LOP3.LUT R152, R156, 0xff, RZ, 0xc0, !PT ;  /* 0x000000ff9c987812 */ /* 0x020fc800078ec0ff */
[----:B------:R-:W-:Y:S02]  /*7e60*/  LEA R152, R152, UR13, 0x2 ;  /* 0x0000000d98987c11 */ /* 0x000fe4000f8e10ff */
[C---:B------:R-:W-:Y:S02]  /*7e70*/  LOP3.LUT R154, R156.reuse, 0xf, RZ, 0xc0, !PT ;  /* 0x0000000f9c9a7812 */ /* 0x040fe400078ec0ff */
[----:B------:R-:W-:Y:S01]  /*7e80*/  LOP3.LUT R153, R156, 0x60, RZ, 0xc0, !PT ;  /* 0x000000609c997812 */ /* 0x000fe200078ec0ff */
[----:B--2---:R-:W-:Y:S01]  /*7e90*/  @!P5 STS [R159+0x4000], R150 ;  /* 0x004000969f00d388 */ /* 0x004fe20000000800 */
[----:B------:R-:W-:Y:S06]  /*7ea0*/  BAR.SYNC.DEFER_BLOCKING 0x0 ;  /* 0x0000000000007b1d */ /* 0x000fec0000010000 */
[----:B---3--:R-:W2:Y:S04]  /*7eb0*/  @!P6 LDS R155, [R152+0x4000] ;  /* 0x00400000989be984 */ /* 0x008ea80000000800 */
[----:B--2---:R-:W2:Y:S01]  /*7ec0*/  SHFL.BFLY PT, R150, R155, 0x1, 0x1f ;  /* 0x0c201f009b967f89 */ /* 0x004ea200000e0000 */
[----:B------:R-:W-:Y:S01]  /*7ed0*/  IMAD R153, R154, 0x2, R153 ;  /* 0x000000029a997824 */ /* 0x000fe200078e0299 */
[----:B--2---:R-:W-:-:S05]  /*7ee0*/  FMNMX R150, R155, R150, !PT ;  /* 0x000000969b967209 */ /* 0x004fca0007800000 */
[----:B------:R-:W-:Y:S01]  /*7ef0*/  @P0 STS [R152+0x4000], R150 ;  /* 0x0040009698000388 */ /* 0x000fe20000000800 */
[----:B------:R-:W-:Y:S01]  /*7f00*/  LEA R153, R153, UR13, 0x2 ;  /* 0x0000000d99997c11 */ /* 0x000fe2000f8e10ff */
[----:B------:R-:W-:Y:S06]  /*7f10*/  BAR.SYNC.DEFER_BLOCKING 0x0 ;  /* 0x0000000000007b1d */ /* 0x000fec0000010000 */
[----:B------:R-:W2:Y:S04]  /*7f20*/  LDS R150, [R153+0x4000] ;  /* 0x0040000099967984 */ /* 0x000ea80000000800 */
[----:B------:R3:W-:Y:S01]  /*7f30*/  @!P6 STL [R1+0x3c], R155 ;  /* 0x00003c9b0100e387 */ /* 0x0007e20000100800 */
[----:B--2---:R-:W-:-:S05]  /*7f40*/  FMNMX R150, R150, R158, !PT ;  /* 0x0000009e96967209 */ /* 0x004fca0007800000 */
[--C-:B------:R-:W-:Y:S01]  /*7f50*/  FFMA R154, R4, UR57, -R150.reuse ;  /* 0x00000039049a7c23 */ /* 0x100fe20008000896 */
[--C-:B------:R-:W-:Y:S01]  /*7f60*/  FFMA R5, R5, UR57, -R150.reuse ;  /* 0x0000003905057c23 */ /* 0x100fe20008000896 */
[--C-:B------:R-:W-:Y:S02]  /*7f70*/  FFMA R6, R6, UR57, -R150.reuse ;  /* 0x0000003906067c23 */ /* 0x100fe40008000896 */
[----:B------:R-:W-:Y:S01]  /*7f80*/  FMUL R154, R154, 1.4426950216293334961 ;  /* 0x3fb8aa3b9a9a7820 */ /* 0x000fe20000400000 */
[----:B------:R-:W-:Y:S01]  /*7f90*/  FMUL R5, R5, 1.4426950216293334961 ;  /* 0x3fb8aa3b05057820 */ /* 0x000fe20000400000 */
[----:B------:R-:W-:Y:S01]  /*7fa0*/  FMUL R6, R6, 1.4426950216293334961 ;  /* 0x3fb8aa3b06067820 */ /* 0x000fe20000400000 */
[--C-:B------:R-:W-:Y:S02]  /*7fb0*/  FFMA R7, R7, UR57, -R150.reuse ;  /* 0x0000003907077c23 */ /* 0x100fe40008000896 */
[----:B---3--:R-:W-:Y:S01]  /*7fc0*/  MUFU.EX2 R155, R5 ;  /* 0x00000005009b7308 */ /* 0x008fe20000000800 */
[----:B------:R-:W-:Y:S01]  /*7fd0*/  FFMA R8, R8, UR57, -R150 ;  /* 0x0000003908087c23 */ /* 0x000fe20008000896 */
[----:B------:R-:W-:-:S06]  /*7fe0*/  FMUL R7, R7, 1.4426950216293334961 ;  /* 0x3fb8aa3b07077820 */ /* 0x000fcc0000400000 */
[----:B------:R-:W2:Y:S01]  /*7ff0*/  MUFU.EX2 R154, R154 ;  /* 0x0000009a009a7308 */ /* 0x000ea20000000800 */
[----:B------:R-:W-:Y:S01]  /*8000*/  FMUL R8, R8, 1.4426950216293334961 ;  /* 0x3fb8aa3b08087820 */ /* 0x000fe20000400000 */
[----:B------:R-:W-:-:S06]  /*8010*/  FFMA R9, R9, UR57, -R150 ;  /* 0x0000003909097c23 */ /* 0x000fcc0008000896 */
[----:B------:R3:W4:Y:S02]  /*8020*/  MUFU.EX2 R232, R6 ;  /* 0x0000000600e87308 */ /* 0x0007240000000800 */
[--C-:B---3--:R-:W-:Y:S02]  /*8030*/  FFMA R6, R23, UR57, -R150.reuse ;  /* 0x0000003917067c23 */ /* 0x108fe40008000896 */
[----:B------:R-:W3:Y:S04]  /*8040*/  LDL.LU R23, [R1+0x38] ;  /* 0x0000380001177983 */ /* 0x000ee80000300800 */
[----:B------:R2:W5:Y:S01]  /*8050*/  MUFU.EX2 R233, R7 ;  /* 0x0000000700e97308 */ /* 0x0005620000000800 */
[----:B------:R-:W-:Y:S01]  /*8060*/  FMUL R9, R9, 1.4426950216293334961 ;  /* 0x3fb8aa3b09097820 */ /* 0x000fe20000400000 */
[--C-:B------:R-:W-:Y:S01]  /*8070*/  FFMA R10, R10, UR57, -R150.reuse ;  /* 0x000000390a0a7c23 */ /* 0x100fe20008000896 */
[----:B------:R-:W-:-:S05]  /*8080*/  FFMA R11, R11, UR57, -R150 ;  /* 0x000000390b0b7c23 */ /* 0x000fca0008000896 */
[----:B------:R-:W0:Y:S01]  /*8090*/  MUFU.EX2 R242, R8 ;  /* 0x0000000800f27308 */ /* 0x000e220000000800 */
[----:B------:R-:W-:Y:S01]  /*80a0*/  FMUL R10, R10, 1.4426950216293334961 ;  /* 0x3fb8aa3b0a0a7820 */ /* 0x000fe20000400000 */
[----:B--2---:R-:W-:Y:S01]  /*80b0*/  FADD R7, R154, R155 ;  /* 0x0000009b9a077221 */ /* 0x004fe20000000000 */
[----:B------:R-:W-:Y:S01]  /*80c0*/  FMUL R11, R11, 1.4426950216293334961 ;  /* 0x3fb8aa3b0b0b7820 */ /* 0x000fe20000400000 */
[----:B------:R-:W-:-:S04]  /*80d0*/  FFMA R12, R12, UR57, -R150 ;  /* 0x000000390c0c7c23 */ /* 0x000fc80008000896 */
[----:B------:R-:W2:Y:S01]  /*80e0*/  MUFU.EX2 R243, R9 ;  /* 0x0000000900f37308 */ /* 0x000ea20000000800 */
[----:B----4-:R-:W-:Y:S01]  /*80f0*/  FADD R7, R232, R7 ;  /* 0x00000007e8077221 */ /* 0x010fe20000000000 */
[----:B------:R-:W-:Y:S01]  /*8100*/  FMUL R12, R12, 1.4426950216293334961 ;  /* 0x3fb8aa3b0c0c7820 */ /* 0x000fe20000400000 */
[----:B------:R-:W-:-:S05]  /*8110*/  FFMA R13, R13, UR57, -R150 ;  /* 0x000000390d0d7c23 */ /* 0x000fca0008000896 */
[----:B------:R-:W4:Y:S01]  /*8120*/  MUFU.EX2 R244, R10 ;  /* 0x0000000a00f47308 */ /* 0x000f220000000800 */
[----:B-----5:R-:W-:Y:S01]  /*8130*/  FADD R7, R233, R7 ;  /* 0x00000007e9077221 */ /* 0x020fe20000000000 */
[----:B------:R-:W-:Y:S01]  /*8140*/  FMUL R13, R13, 1.4426950216293334961 ;  /* 0x3fb8aa3b0d0d7820 */ /* 0x000fe20000400000 */
[----:B------:R-:W-:-:S05]  /*8150*/  FFMA R14, R14, UR57, -R150 ;  /* 0x000000390e0e7c23 */ /* 0x000fca0008000896 */
[----:B------:R-:W5:Y:S01]  /*8160*/  MUFU.EX2 R247, R11 ;  /* 0x0000000b00f77308 */ /* 0x000f620000000800 */
[----:B0-----:R-:W-:Y:S01]  /*8170*/  FADD R7, R242, R7 ;  /* 0x00000007f2077221 */ /* 0x001fe20000000000 */
[----:B------:R-:W-:Y:S01]  /*8180*/  FMUL R14, R14, 1.4426950216293334961 ;  /* 0x3fb8aa3b0e0e7820 */ /* 0x000fe20000400000 */
[----:B------:R-:W-:-:S05]  /*8190*/  FFMA R15, R15, UR57, -R150 ;  /* 0x000000390f0f7c23 */ /* 0x000fca0008000896 */
[----:B------:R-:W0:Y:S01]  /*81a0*/  MUFU.EX2 R245, R12 ;  /* 0x0000000c00f57308 */ /* 0x000e220000000800 */
[----:B--2---:R-:W-:Y:S01]  /*81b0*/  FADD R8, R243, R7 ;  /* 0x00000007f3087221 */ /* 0x004fe20000000000 */
[----:B------:R-:W-:Y:S01]  /*81c0*/  FMUL R15, R15, 1.4426950216293334961 ;  /* 0x3fb8aa3b0f0f7820 */ /* 0x000fe20000400000 */
[----:B------:R-:W-:-:S05]  /*81d0*/  FFMA R16, R16, UR57, -R150 ;  /* 0x0000003910107c23 */ /* 0x000fca0008000896 */
[----:B------:R-:W2:Y:S01]  /*81e0*/  MUFU.EX2 R246, R13 ;  /* 0x0000000d00f67308 */ /* 0x000ea20000000800 */
[----:B----4-:R-:W-:Y:S01]  /*81f0*/  FADD R8, R244, R8 ;  /* 0x00000008f4087221 */ /* 0x010fe20000000000 */
[----:B------:R-:W-:Y:S01]  /*8200*/  FFMA R4, R17, UR57, -R150 ;  /* 0x0000003911047c23 */ /* 0x000fe20008000896 */
[----:B------:R-:W-:-:S05]  /*8210*/  FMUL R16, R16, 1.4426950216293334961 ;  /* 0x3fb8aa3b10107820 */ /* 0x000fca0000400000 */
[----:B------:R-:W4:Y:S01]  /*8220*/  MUFU.EX2 R248, R14 ;  /* 0x0000000e00f87308 */ /* 0x000f220000000800 */
[----:B-----5:R-:W-:Y:S01]  /*8230*/  FADD R9, R247, R8 ;  /* 0x00000008f7097221 */ /* 0x020fe20000000000 */
[----:B------:R-:W-:Y:S01]  /*8240*/  FMUL R4, R4, 1.4426950216293334961 ;  /* 0x3fb8aa3b04047820 */ /* 0x000fe20000400000 */
[----:B------:R-:W-:-:S05]  /*8250*/  FFMA R5, R18, UR57, -R150 ;  /* 0x0000003912057c23 */ /* 0x000fca0008000896 */
[----:B------:R-:W5:Y:S01]  /*8260*/  MUFU.EX2 R249, R15 ;  /* 0x0000000f00f97308 */ /* 0x000f620000000800 */
[----:B0-----:R-:W-:Y:S01]  /*8270*/  FADD R9, R245, R9 ;  /* 0x00000009f5097221 */ /* 0x001fe20000000000 */
[----:B------:R-:W-:-:S06]  /*8280*/  FMUL R5, R5, 1.4426950216293334961 ;  /* 0x3fb8aa3b05057820 */ /* 0x000fcc0000400000 */
[----:B------:R-:W0:Y:S01]  /*8290*/  MUFU.EX2 R17, R16 ;  /* 0x0000001000117308 */ /* 0x000e220000000800 */
[----:B--2---:R-:W-:-:S07]  /*82a0*/  FADD R9, R246, R9 ;  /* 0x00000009f6097221 */ /* 0x004fce0000000000 */
[----:B------:R2:W0:Y:S01]  /*82b0*/  MUFU.EX2 R18, R4 ;  /* 0x0000000400127308 */ /* 0x0004220000000800 */
[----:B----4-:R-:W-:Y:S01]  /*82c0*/  FADD R9, R248, R9 ;  /* 0x00000009f8097221 */ /* 0x010fe20000000000 */
[--C-:B------:R-:W-:Y:S01]  /*82d0*/  FFMA R21, R21, UR57, -R150.reuse ;  /* 0x0000003915157c23 */ /* 0x100fe20008000896 */
[----:B--2---:R-:W-:-:S05]  /*82e0*/  FFMA R4, R19, UR57, -R150 ;  /* 0x0000003913047c23 */ /* 0x004fca0008000896 */
[----:B------:R2:W4:Y:S01]  /*82f0*/  MUFU.EX2 R19, R5 ;  /* 0x0000000500137308 */ /* 0x0005220000000800 */
[----:B------:R-:W-:Y:S01]  /*8300*/  FMUL R4, R4, 1.4426950216293334961 ;  /* 0x3fb8aa3b04047820 */ /* 0x000fe20000400000 */
[----:B-----5:R-:W-:Y:S01]  /*8310*/  FADD R11, R249, R9 ;  /* 0x00000009f90b7221 */ /* 0x020fe20000000000 */
[----:B--2---:R-:W-:-:S05]  /*8320*/  FFMA R5, R20, UR57, -R150 ;  /* 0x0000003914057c23 */ /* 0x004fca0008000896 */
[----:B------:R2:W5:Y:S01]  /*8330*/  MUFU.EX2 R20, R4 ;  /* 0x0000000400147308 */ /* 0x0005620000000800 */
[----:B------:R-:W-:Y:S01]  /*8340*/  FMUL R5, R5, 1.4426950216293334961 ;  /* 0x3fb8aa3b05057820 */ /* 0x000fe20000400000 */
[----:B------:R-:W-:Y:S01]  /*8350*/  FFMA R22, R22, UR57, -R150 ;  /* 0x0000003916167c23 */ /* 0x000fe20008000896 */
[----:B0-----:R-:W-:Y:S01]  /*8360*/  FADD R11, R17, R11 ;  /* 0x0000000b110b7221 */ /* 0x001fe20000000000 */
[----:B--2---:R-:W-:-:S04]  /*8370*/  FMUL R4, R21, 1.4426950216293334961 ;  /* 0x3fb8aa3b15047820 */ /* 0x004fc80000400000 */
[----:B------:R0:W2:Y:S01]  /*8380*/  MUFU.EX2 R156, R5 ;  /* 0x00000005009c7308 */ /* 0x0000a20000000800 */
[----:B------:R-:W-:Y:S01]  /*8390*/  FADD R12, R18, R11 ;  /* 0x0000000b120c7221 */ /* 0x000fe20000000000 */
[----:B------:R-:W-:Y:S01]  /*83a0*/  FMUL R6, R6, 1.4426950216293334961 ;  /* 0x3fb8aa3b06067820 */ /* 0x000fe20000400000 */
[----:B------:R-:W-:Y:S01]  /*83b0*/  FFMA R157, R24, UR57, -R150 ;  /* 0x00000039189d7c23 */ /* 0x000fe20008000896 */
[----:B0-----:R-:W-:-:S04]  /*83c0*/  FMUL R5, R22, 1.4426950216293334961 ;  /* 0x3fb8aa3b16057820 */ /* 0x001fc80000400000 */
[----:B------:R-:W0:Y:S01]  /*83d0*/  MUFU.EX2 R4, R4 ;  /* 0x0000000400047308 */ /* 0x000e220000000800 */
        /* <DEDUP_REMOVED lines=8> */
[----:B--2---:R-:W-:Y:S01]  /*8460*/  FADD R13, R156, R13 ;  /* 0x0000000d9c0d7221 */ /* 0x004fe20000000000 */
[----:B------:R-:W-:Y:S01]  /*8470*/  FMUL R8, R26, 1.4426950216293334961 ;  /* 0x3fb8aa3b1a087820 */ /* 0x000fe20000400000 */
[----:B------:R-:W-:-:S05]  /*8480*/  FFMA R27, R27, UR57, -R150 ;  /* 0x000000391b1b7c23 */ /* 0x000fca0008000896 */
[----:B------:R-:W2:Y:S01]  /*8490*/  MUFU.EX2 R157, R157 ;  /* 0x0000009d009d7308 */ /* 0x000ea20000000800 */
[----:B0-----:R-:W-:Y:S01]  /*84a0*/  FADD R13, R4, R13 ;  /* 0x0000000d040d7221 */ /* 0x001fe20000000000 */
[----:B------:R-:W-:Y:S01]  /*84b0*/  FMUL R10, R27, 1.4426950216293334961 ;  /* 0x3fb8aa3b1b0a7820 */ /* 0x000fe20000400000 */
[----:B------:R-:W-:-:S05]  /*84c0*/  FFMA R28, R28, UR57, -R150 ;  /* 0x000000391c1c7c23 */ /* 0x000fca0008000896 */
        /* <DEDUP_REMOVED lines=18> */
[----:B------:R-:W-:Y:S01]  /*85f0*/  FFMA R33, R33, UR57, -R150 ;  /* 0x0000003921217c23 */ /* 0x000fe20008000896 */
[----:B------:R-:W-:-:S05]  /*8600*/  FMUL R32, R32, 1.4426950216293334961 ;  /* 0x3fb8aa3b20207820 */ /* 0x000fca0000400000 */
[----:B------:R-:W4:Y:S01]  /*8610*/  MUFU.EX2 R12, R12 ;  /* 0x0000000c000c7308 */ /* 0x000f220000000800 */
[----:B-----5:R-:W-:Y:S01]  /*8620*/  FADD R15, R10, R15 ;  /* 0x0000000f0a0f7221 */ /* 0x020fe20000000000 */
[----:B------:R-:W-:Y:S01]  /*8630*/  FMUL R13, R33, 1.4426950216293334961 ;  /* 0x3fb8aa3b210d7820 */ /* 0x000fe20000400000 */
[----:B------:R-:W-:Y:S01]  /*8640*/  FFMA R34, R34, UR57, -R150 ;  /* 0x0000003922227c23 */ /* 0x000fe20008000896 */
[----:B------:R-:W-:-:S04]  /*8650*/  IMAD.MOV.U32 R24, RZ, RZ, R159 ;  /* 0x000000ffff187224 */ /* 0x000fc800078e009f */
[----:B------:R-:W5:Y:S01]  /*8660*/  MUFU.EX2 R14, R14 ;  /* 0x0000000e000e7308 */ /* 0x000f620000000800 */
[----:B--2---:R-:W-:Y:S01]  /*8670*/  FADD R15, R9, R15 ;  /* 0x0000000f090f7221 */ /* 0x004fe20000000000 */
[----:B------:R-:W-:Y:S01]  /*8680*/  FMUL R16, R34, 1.4426950216293334961 ;  /* 0x3fb8aa3b22107820 */ /* 0x000fe20000400000 */
[----:B------:R-:W-:-:S05]  /*8690*/  FFMA R35, R35, UR57, -R150 ;  /* 0x0000003923237c23 */ /* 0x000fca0008000896 */
[----:B------:R-:W2:Y:S01]  /*86a0*/  MUFU.EX2 R159, R32 ;  /* 0x00000020009f7308 */ /* 0x000ea20000000800 */
[----:B0-----:R-:W-:Y:S01]  /*86b0*/  FADD R15, R11, R15 ;  /* 0x0000000f0b0f7221 */ /* 0x001fe20000000000 */
[----:B------:R-:W-:-:S06]  /*86c0*/  FMUL R35, R35, 1.4426950216293334961 ;  /* 0x3fb8aa3b23237820 */ /* 0x000fcc0000400000 */
[----:B------:R-:W0:Y:S01]  /*86d0*/  MUFU.EX2 R13, R13 ;  /* 0x0000000d000d7308 */ /* 0x000e220000000800 */
[----:B----4-:R-:W-:-:S07]  /*86e0*/  FADD R21, R12, R15 ;  /* 0x0000000f0c157221 */ /* 0x010fce0000000000 */
[----:B------:R-:W4:Y:S01]  /*86f0*/  MUFU.EX2 R16, R16 ;  /* 0x0000001000107308 */ /* 0x000f220000000800 */
[----:B-----5:R-:W-:-:S07]  /*8700*/  FADD R21, R14, R21 ;  /* 0x000000150e157221 */ /* 0x020fce0000000000 */
[----:B------:R-:W5:Y:S01]  /*8710*/  MUFU.EX2 R15, R35 ;  /* 0x00000023000f7308 */ /* 0x000f620000000800 */
[----:B--2---:R-:W-:-:S04]  /*8720*/  FADD R21, R159, R21 ;  /* 0x000000159f157221 */ /* 0x004fc80000000000 */
[----:B0-----:R-:W-:-:S04]  /*8730*/  FADD R21, R13, R21 ;  /* 0x000000150d157221 */ /* 0x001fc80000000000 */
[----:B----4-:R-:W-:-:S04]  /*8740*/  FADD R21, R16, R21 ;  /* 0x0000001510157221 */ /* 0x010fc80000000000 */
[----:B-----5:R-:W-:-:S05]  /*8750*/  FADD R21, R15, R21 ;  /* 0x000000150f157221 */ /* 0x020fca0000000000 */
[----:B------:R-:W0:Y:S02]  /*8760*/  SHFL.BFLY PT, R22, R21, 0x10, 0x1f ;  /* 0x0e001f0015167f89 */ /* 0x000e2400000e0000 */
[----:B0-----:R-:W-:Y:S01]  /*8770*/  FADD R22, R21, R22 ;  /* 0x0000001615167221 */ /* 0x001fe20000000000 */
[----:B------:R-:W-:Y:S06]  /*8780*/  BAR.SYNC.DEFER_BLOCKING 0x0 ;  /* 0x0000000000007b1d */ /* 0x000fec0000010000 */
[----:B------:R-:W-:Y:S02]  /*8790*/  @!P5 STS [R24+0x4000], R22 ;  /* 0x004000161800d388 */ /* 0x000fe40000000800 */
[----:B------:R-:W-:Y:S06]  /*87a0*/  BAR.SYNC.DEFER_BLOCKING 0x0 ;  /* 0x0000000000007b1d */ /* 0x000fec0000010000 */
[----:B------:R-:W0:Y:S04]  /*87b0*/  @!P6 LDS R252, [R152+0x4000] ;  /* 0x0040000098fce984 */ /* 0x000e280000000800 */
[----:B0-----:R-:W0:Y:S02]  /*87c0*/  SHFL.BFLY PT, R21, R252, 0x1, 0x1f ;  /* 0x0c201f00fc157f89 */ /* 0x001e2400000e0000 */
[----:B0-----:R-:W-:-:S05]  /*87d0*/  FADD R21, R252, R21 ;  /* 0x00000015fc157221 */ /* 0x001fca0000000000 */
[----:B------:R3:W-:Y:S01]  /*87e0*/  @P0 STS [R152+0x4000], R21 ;  /* 0x0040001598000388 */ /* 0x0007e20000000800 */
[----:B------:R-:W-:Y:S01]  /*87f0*/  BAR.SYNC.DEFER_BLOCKING 0x0 ;  /* 0x0000000000007b1d */ /* 0x000fe20000010000 */
[----:B---3--:R-:W-:-:S05]  /*8800*/  IMAD.U32 R21, R23, -0x80000000, RZ ;  /* 0x8000000017157824 */ /* 0x008fca00078e00ff */
[----:B------:R0:W2:Y:S01]  /*8810*/  LDS R22, [R153+0x4000] ;  /* 0x0040000099167984 */ /* 0x0000a20000000800 */
[----:B------:R-:W3:Y:S01]  /*8820*/  SYNCS.PHASECHK.TRANS64.TRYWAIT P3, [UR15], R21 ;  /* 0x00000015ff0075a7 */ /* 0x000ee2000806110f */
[----:B------:R-:W-:Y:S02]  /*8830*/  F2FP.SATFINITE.E4M3.F32.PACK_AB_MERGE_C R152, R233, R232, RZ ;  /* 0x000000e8e998723e */ /* 0x000fe400048070ff */
[----:B------:R-:W-:Y:S02]  /*8840*/  F2FP.SATFINITE.E4M3.F32.PACK_AB_MERGE_C R248, R249, R248, RZ ;  /* 0x000000f8f9f8723e */ /* 0x000fe400048070ff */
[----:B------:R-:W-:Y:S02]  /*8850*/  F2FP.SATFINITE.E4M3.F32.PACK_AB_MERGE_C R19, R20, R19, RZ ;  /* 0x000000131413723e */ /* 0x000fe400048070ff */
[----:B0-----:R-:W-:Y:S02]  /*8860*/  F2FP.SATFINITE.E4M3.F32.PACK_AB_MERGE_C R153, R247, R244, RZ ;  /* 0x000000f4f799723e */ /* 0x001fe400048070ff */
[----:B------:R-:W-:-:S02]  /*8870*/  F2FP.SATFINITE.E4M3.F32.PACK_AB_MERGE_C R152, R155, R154, R152 ;  /* 0x0000009a9b98723e */ /* 0x000fc40004807098 */
[----:B------:R-:W-:Y:S02]  /*8880*/  F2FP.SATFINITE.E4M3.F32.PACK_AB_MERGE_C R153, R243, R242, R153 ;  /* 0x000000f2f399723e */ /* 0x000fe40004807099 */
[----:B------:R-:W-:Y:S02]  /*8890*/  F2FP.SATFINITE.E4M3.F32.PACK_AB_MERGE_C R154, R246, R245, R248 ;  /* 0x000000f5f69a723e */ /* 0x000fe400048070f8 */
[----:B------:R-:W-:Y:S01]  /*88a0*/  F2FP.SATFINITE.E4M3.F32.PACK_AB_MERGE_C R155, R18, R17, R19 ;  /* 0x00000011129b723e */ /* 0x000fe20004807013 */
[----:B--2---:R1:W-:Y:S01]  /*88b0*/  STL [R1+0x38], R22 ;  /* 0x0000381601007387 */ /* 0x0043e20000100800 */
[----:B---3--:R-:W-:Y:S05]  /*88c0*/  @!P3 BRA `(.L_x_14) ;  /* 0x0000003400e4b947 */ /* 0x008fea0003800000 */
.L_x_23:
[----:B------:R-:W-:Y:S02]  /*88d0*/  USHF.R.S32.HI UR5, URZ, 0x1f, UR20 ;  /* 0x0000001fff057899 */ /* 0x000fe40008011414 */
[----:B------:R-:W-:-:S04]  /*88e0*/  IADD3 R18, P3, PT, R170, UR20, RZ ;  /* 0x00000014aa127c10 */ /* 0x000fc8000ff7e0ff */
[----:B------:R-:W-:-:S05]  /*88f0*/  IADD3.X R19, PT, PT, R171, UR5, RZ, P3, !PT ;  /* 0x00000005ab137c10 */ /* 0x000fca0009ffe4ff */
[----:B------:R0:W2:Y:S02]  /*8900*/  LDG.E.U8 R17, desc[UR30][R18.64] ;  /* 0x0000001e12117981 */ /* 0x0000a4000c1e1100 */
[----:B0-----:R-:W-:-:S04]  /*8910*/  IADD3 R18, P3, PT, R162, UR20, RZ ;  /* 0x00000014a2127c10 */ /* 0x001fc8000ff7e0ff */
[----:B------:R-:W-:Y:S02]  /*8920*/  IADD3.X R19, PT, PT, R163, UR5, RZ, P3, !PT ;  /* 0x00000005a3137c10 */ /* 0x000fe40009ffe4ff */
[----:B------:R-:W-:-:S03]  /*8930*/  IADD3 R20, P3, PT, R144, UR20, RZ ;  /* 0x0000001490147c10 */ /* 0x000fc6000ff7e0ff */
[----:B------:R-:W3:Y:S01]  /*8940*/  LDG.E.U8 R18, desc[UR30][R18.64] ;  /* 0x0000001e12127981 */ /* 0x000ee2000c1e1100 */
[----:B------:R-:W-:-:S05]  /*8950*/  IADD3.X R21, PT, PT, R145, UR5, RZ, P3, !PT ;  /* 0x0000000591157c10 */ /* 0x000fca0009ffe4ff */
[----:B------:R0:W4:Y:S02]  /*8960*/  LDG.E.U8 R25, desc[UR30][R20.64] ;  /* 0x0000001e14197981 */ /* 0x000124000c1e1100 */
[----:B0-----:R-:W-:-:S04]  /*8970*/  IADD3 R20, P3, PT, R136, UR20, RZ ;  /* 0x0000001488147c10 */ /* 0x001fc8000ff7e0ff */
[----:B------:R-:W-:-:S05]  /*8980*/  IADD3.X R21, PT, PT, R137, UR5, RZ, P3, !PT ;  /* 0x0000000589157c10 */ /* 0x000fca0009ffe4ff */
[----:B------:R0:W5:Y:S02]  /*8990*/  LDG.E.U8 R24, desc[UR30][R20.64] ;  /* 0x0000001e14187981 */ /* 0x000164000c1e1100 */
[----:B0-----:R-:W-:-:S04]  /*89a0*/  IADD3 R20, P3, PT, R128, UR20, RZ ;  /* 0x0000001480147c10 */ /* 0x001fc8000ff7e0ff */
[----:B------:R-:W-:-:S05]  /*89b0*/  IADD3.X R21, PT, PT, R129, UR5, RZ, P3, !PT ;  /* 0x0000000581157c10 */ /* 0x000fca0009ffe4ff */
[----:B------:R0:W2:Y:S02]  /*89c0*/  LDG.E.U8 R23, desc[UR30][R20.64] ;  /* 0x0000001e14177981 */ /* 0x0000a4000c1e1100 */
[----:B0-----:R-:W-:-:S04]  /*89d0*/  IADD3 R20, P3, PT, R120, UR20, RZ ;  /* 0x0000001478147c10 */ /* 0x001fc8000ff7e0ff */
[----:B------:R-:W-:-:S05]  /*89e0*/  IADD3.X R21, PT, PT, R121, UR5, RZ, P3, !PT ;  /* 0x0000000579157c10 */ /* 0x000fca0009ffe4ff */
[----:B-1----:R0:W2:Y:S02]  /*89f0*/  LDG.E.U8 R22, desc[UR30][R20.64] ;  /* 0x0000001e14167981 */ /* 0x0020a4000c1e1100 */
[----:B0-----:R-:W-:-:S04]  /*8a00*/  IADD3 R20, P3, PT, R112, UR20, RZ ;  /* 0x0000001470147c10 */ /* 0x001fc8000ff7e0ff */
[----:B------:R-:W-:Y:S02]  /*8a10*/  IADD3.X R21, PT, PT, R113, UR5, RZ, P3, !PT ;  /* 0x0000000571157c10 */ /* 0x000fe40009ffe4ff */
[----:B------:R-:W-:-:S04]  /*8a20*/  IADD3 R26, P3, PT, R104, UR20, RZ ;  /* 0x00000014681a7c10 */ /* 0x000fc8000ff7e0ff */
        /* <DEDUP_REMOVED lines=35> */
[----:B------:R0:W5:Y:S01]  /*8c60*/  LDG.E.U8 R233, desc[UR30][R26.64] ;  /* 0x0000001e1ae97981 */ /* 0x000162000c1e1100 */
[----:B------:R-:W-:Y:S02]  /*8c70*/  F2FP.SATFINITE.E4M3.F32.PACK_AB_MERGE_C R5, R6, R5, RZ ;  /* 0x000000050605723e */ /* 0x000fe400048070ff */
        /* <DEDUP_REMOVED lines=9> */
[----:B------:R-:W-:Y:S02]  /*8d10*/  IADD3.X R27, PT, PT, R119, UR5, RZ, P3, !PT ;  /* 0x00000005771b7c10 */ /* 0x000fe40009ffe4ff */
[----:B------:R-:W-:-:S03]  /*8d20*/  IADD3 R14, P3, PT, R110, UR20, RZ ;  /* 0x000000146e0e7c10 */ /* 0x000fc6000ff7e0ff */
[----:B------:R-:W5:Y:S01]  /*8d30*/  LDG.E.U8 R26, desc[UR30][R26.64] ;  /* 0x0000001e1a1a7981 */ /* 0x000f62000c1e1100 */
[----:B------:R-:W-:Y:S02]  /*8d40*/  F2FP.SATFINITE.E4M3.F32.PACK_AB_MERGE_C R16, R15, R16, RZ ;  /* 0x000000100f10723e */ /* 0x000fe400048070ff */
[----:B------:R-:W-:-:S05]  /*8d50*/  IADD3.X R15, PT, PT, R111, UR5, RZ, P3, !PT ;  /* 0x000000056f0f7c10 */ /* 0x000fca0009ffe4ff */
[----:B------:R0:W5:Y:S04]  /*8d60*/  LDG.E.U8 R27, desc[UR30][R14.64] ;  /* 0x0000001e0e1b7981 */ /* 0x000168000c1e1100 */
[----:B--2---:R1:W-:Y:S01]  /*8d70*/  STS.U8 [R0+UR13+0x8000], R17 ;  /* 0x0080001100007988 */ /* 0x0043e2000800000d */
[----:B0-----:R-:W-:-:S04]  /*8d80*/  IADD3 R14, P3, PT, R102, UR20, RZ ;  /* 0x00000014660e7c10 */ /* 0x001fc8000ff7e0ff */
[----:B------:R-:W-:-:S05]  /*8d90*/  IADD3.X R15, PT, PT, R103, UR5, RZ, P3, !PT ;  /* 0x00000005670f7c10 */ /* 0x000fca0009ffe4ff */
[----:B-1----:R0:W2:Y:S04]  /*8da0*/  LDG.E.U8 R17, desc[UR30][R14.64] ;  /* 0x0000001e0e117981 */ /* 0x0020a8000c1e1100 */
[----:B---3--:R1:W-:Y:S01]  /*8db0*/  STS.U8 [R0+UR13+0x8400], R18 ;  /* 0x0084001200007988 */ /* 0x0083e2000800000d */
[----:B0-----:R-:W-:-:S04]  /*8dc0*/  IADD3 R14, P3, PT, R94, UR20, RZ ;  /* 0x000000145e0e7c10 */ /* 0x001fc8000ff7e0ff */
[----:B------:R-:W-:-:S05]  /*8dd0*/  IADD3.X R15, PT, PT, R95, UR5, RZ, P3, !PT ;  /* 0x000000055f0f7c10 */ /* 0x000fca0009ffe4ff */
[----:B-1----:R0:W3:Y:S04]  /*8de0*/  LDG.E.U8 R18, desc[UR30][R14.64] ;  /* 0x0000001e0e127981 */ /* 0x0020e8000c1e1100 */
[----:B----4-:R1:W-:Y:S01]  /*8df0*/  STS.U8 [R0+UR13+0x8800], R25 ;  /* 0x0088001900007988 */ /* 0x0103e2000800000d */
[----:B0-----:R-:W-:-:S04]  /*8e00*/  IADD3 R14, P3, PT, R38, UR20, RZ ;  /* 0x00000014260e7c10 */ /* 0x001fc8000ff7e0ff */
[----:B------:R-:W-:-:S05]  /*8e10*/  IADD3.X R15, PT, PT, R39, UR5, RZ, P3, !PT ;  /* 0x00000005270f7c10 */ /* 0x000fca0009ffe4ff */
[----:B-1----:R0:W4:Y:S04]  /*8e20*/  LDG.E.U8 R25, desc[UR30][R14.64] ;  /* 0x0000001e0e197981 */ /* 0x002128000c1e1100 */
[----:B-----5:R1:W-:Y:S01]  /*8e30*/  STS.U8 [R0+UR13+0x8c00], R24 ;  /* 0x008c001800007988 */ /* 0x0203e2000800000d */
[----:B0-----:R-:W-:-:S04]  /*8e40*/  IADD3 R14, P3, PT, R46, UR20, RZ ;  /* 0x000000142e0e7c10 */ /* 0x001fc8000ff7e0ff */
[----:B------:R-:W-:-:S05]  /*8e50*/  IADD3.X R15, PT, PT, R47, UR5, RZ, P3, !PT ;  /* 0x000000052f0f7c10 */ /* 0x000fca0009ffe4ff */
[----:B-1----:R0:W5:Y:S04]  /*8e60*/  LDG.E.U8 R24, desc[UR30][R14.64] ;  /* 0x0000001e0e187981 */ /* 0x002168000c1e1100 */
[----:B------:R1:W-:Y:S01]  /*8e70*/  STS.U8 [R0+UR13+0x9000], R23 ;  /* 0x0090001700007988 */ /* 0x0003e2000800000d */
[----:B0-----:R-:W-:-:S04]  /*8e80*/  IADD3 R14, P3, PT, R54, UR20, RZ ;  /* 0x00000014360e7c10 */ /* 0x001fc8000ff7e0ff */
[----:B------:R-:W-:-:S05]  /*8e90*/  IADD3.X R15, PT, PT, R55, UR5, RZ, P3, !PT ;  /* 0x00000005370f7c10 */ /* 0x000fca0009ffe4ff */
[----:B-1----:R0:W2:Y:S04]  /*8ea0*/  LDG.E.U8 R23, desc[UR30][R14.64] ;  /* 0x0000001e0e177981 */ /* 0x0020a8000c1e1100 */
        /* <DEDUP_REMOVED lines=11> */
[----:B-1----:R0:W3:Y:S04]  /*8f60*/  LDG.E.U8 R20, desc[UR30][R14.64] ;  /* 0x0000001e0e147981 */ /* 0x0020e8000c1e1100 */
[----:B------:R1:W-:Y:S01]  /*8f70*/  STS.U8 [R0+UR13+0xa000], R19 ;  /* 0x00a0001300007988 */ /* 0x0003e2000800000d */
[----:B0-----:R-:W-:-:S04]  /*8f80*/  IADD3 R14, P3, PT, R86, UR20, RZ ;  /* 0x00000014560e7c10 */ /* 0x001fc8000ff7e0ff */
[----:B------:R-:W-:-:S05]  /*8f90*/  IADD3.X R15, PT, PT, R87, UR5, RZ, P3, !PT ;  /* 0x00000005570f7c10 */ /* 0x000fca0009ffe4ff */
[----:B-1----:R0:W4:Y:S04]  /*8fa0*/  LDG.E.U8 R19, desc[UR30][R14.64] ;  /* 0x0000001e0e137981 */ /* 0x002128000c1e1100 */
[----:B------:R1:W-:Y:S01]  /*8fb0*/  STS.U8 [R0+UR13+0xa400], R28 ;  /* 0x00a4001c00007988 */ /* 0x0003e2000800000d */
[----:B0-----:R-:W-:-:S04]  /*8fc0*/  IADD3 R14, P3, PT, R166, UR20, RZ ;  /* 0x00000014a60e7c10 */ /* 0x001fc8000ff7e0ff */
[----:B------:R-:W-:-:S05]  /*8fd0*/  IADD3.X R15, PT, PT, R167, UR5, RZ, P3, !PT ;  /* 0x00000005a70f7c10 */ /* 0x000fca0009ffe4ff */
[----:B-1----:R0:W5:Y:S04]  /*8fe0*/  LDG.E.U8 R28, desc[UR30][R14.64] ;  /* 0x0000001e0e1c7981 */ /* 0x002168000c1e1100 */
        /* <DEDUP_REMOVED lines=19> */
[----:B-1----:R0:W5:Y:S01]  /*9120*/  LDG.E.U8 R33, desc[UR30][R14.64] ;  /* 0x0000001e0e217981 */ /* 0x002162000c1e1100 */
[----:B------:R-:W-:-:S03]  /*9130*/  LOP3.LUT R242, R0, 0x20, RZ, 0x3c, !PT ;  /* 0x0000002000f27812 */ /* 0x000fc600078e3cff */
        /* <DEDUP_REMOVED lines=96> */
[----:B------:R0:W5:Y:S01]  /*9740*/  LDG.E.U8 R242, desc[UR30][R14.64] ;  /* 0x0000001e0ef27981 */ /* 0x000162000c1e1100 */
[----:B------:R-:W2:Y:S03]  /*9750*/  S2R R244, SR_TID.X ;  /* 0x0000000000f47919 */ /* 0x000ea60000002100 */
[----:B------:R2:W-:Y:S01]  /*9760*/  STS.U8 [R245+UR13+0x9e00], R35 ;  /* 0x009e0023f5007988 */ /* 0x0005e2000800000d */
[----:B0-----:R-:W-:-:S04]  /*9770*/  IADD3 R14, P3, PT, R82, UR20, RZ ;  /* 0x00000014520e7c10 */ /* 0x001fc8000ff7e0ff */
[----:B------:R-:W-:-:S05]  /*9780*/  IADD3.X R15, PT, PT, R83, UR5, RZ, P3, !PT ;  /* 0x00000005530f7c10 */ /* 0x000fca0009ffe4ff */
[----:B-1----:R0:W5:Y:S04]  /*9790*/  LDG.E.U8 R34, desc[UR30][R14.64] ;  /* 0x0000001e0e227981 */ /* 0x002168000c1e1100 */
[----:B------:R-:W-:Y:S01]  /*97a0*/  STS.U8 [R245+UR13+0xa200], R232 ;  /* 0x00a200e8f5007988 */ /* 0x000fe2000800000d */
[----:B0-----:R-:W-:-:S04]  /*97b0*/  IADD3 R14, P3, PT, R90, UR20, RZ ;  /* 0x000000145a0e7c10 */ /* 0x001fc8000ff7e0ff */
[----:B------:R-:W-:-:S05]  /*97c0*/  IADD3.X R15, PT, PT, R91, UR5, RZ, P3, !PT ;  /* 0x000000055b0f7c10 */ /* 0x000fca0009ffe4ff */
[----:B------:R0:W5:Y:S01]  /*97d0*/  LDG.E.U8 R14, desc[UR30][R14.64] ;  /* 0x0000001e0e0e7981 */ /* 0x000162000c1e1100 */
[----:B--2---:R-:W-:Y:S01]  /*97e0*/  LOP3.LUT R35, R244, 0x80, RZ, 0xc0, !PT ;  /* 0x00000080f4237812 */ /* 0x004fe200078ec0ff */
[----:B------:R-:W-:Y:S01]  /*97f0*/  ULEA UR15, UR21, UR13, 0x3 ;  /* 0x0000000d150f7291 */ /* 0x000fe2000f8e18ff */
[----:B------:R-:W-:Y:S01]  /*9800*/  LOP3.LUT R243, R0, 0x60, RZ, 0x3c, !PT ;  /* 0x0000006000f37812 */ /* 0x000fe200078e3cff */
[----:B------:R-:W-:Y:S01]  /*9810*/  STS.U8 [R245+UR13+0xa600], R233 ;  /* 0x00a600e9f5007988 */ /* 0x000fe2000800000d */
[----:B------:R-:W-:Y:S01]  /*9820*/  F2FP.SATFINITE.E4M3.F32.PACK_AB_MERGE_C R156, R4, R156, R5 ;  /* 0x0000009c049c723e */ /* 0x000fe20004807005 */
[----:B------:R-:W-:Y:S01]  /*9830*/  FADD R4, -R150, R158 ;  /* 0x0000009e96047221 */ /* 0x000fe20000000100 */
[----:B------:R-:W-:Y:S01]  /*9840*/  F2FP.SATFINITE.E4M3.F32.PACK_AB_MERGE_C R157, R7, R157, R8 ;  /* 0x0000009d079d723e */ /* 0x000fe20004807008 */
[----:B------:R1:W-:Y:S01]  /*9850*/  STS.U8 [R245+UR13+0xaa00], R6 ;  /* 0x00aa0006f5007988 */ /* 0x0003e2000800000d */
[----:B------:R-:W-:Y:S01]  /*9860*/  F2FP.SATFINITE.E4M3.F32.PACK_AB_MERGE_C R158, R11, R9, R12 ;  /* 0x000000090b9e723e */ /* 0x000fe2000480700c */
[----:B------:R-:W-:Y:S01]  /*9870*/  FMUL R4, R4, 1.4426950216293334961 ;  /* 0x3fb8aa3b04047820 */ /* 0x000fe20000400000 */
[----:B0-----:R-:W-:Y:S01]  /*9880*/  LOP3.LUT R15, R244, 0x60, RZ, 0xc0, !PT ;  /* 0x00000060f40f7812 */ /* 0x001fe200078ec0ff */
[----:B------:R0:W-:Y:S01]  /*9890*/  STS.U8 [R245+UR13+0xae00], R10 ;  /* 0x00ae000af5007988 */ /* 0x0001e2000800000d */
[----:B------:R-:W-:Y:S01]  /*98a0*/  F2FP.SATFINITE.E4M3.F32.PACK_AB_MERGE_C R159, R13, R159, R16 ;  /* 0x0000009f0d9f723e */ /* 0x000fe20004807010 */
[----:B------:R-:W-:-:S02]  /*98b0*/  UIADD3 UR15, UPT, UPT, UR15, 0x10000, URZ ;  /* 0x000100000f0f7890 */ /* 0x000fc4000fffe0ff */
[----:B------:R-:W-:Y:S01]  /*98c0*/  STS.U8 [R245+UR13+0xb200], R26 ;  /* 0x00b2001af5007988 */ /* 0x000fe2000800000d */
[----:B------:R-:W-:Y:S01]  /*98d0*/  UMOV UR5, UR6 ;  /* 0x0000000600057c82 */ /* 0x000fe20008000000 */
[C---:B-1----:R-:W-:Y:S02]  /*98e0*/  IMAD.SHL.U32 R6, R244.reuse, 0x10, RZ ;  /* 0x00000010f4067824 */ /* 0x042fe400078e00ff */
[----:B------:R-:W-:Y:S01]  /*98f0*/  STS.U8 [R245+UR13+0xb600], R27 ;  /* 0x00b6001bf5007988 */ /* 0x000fe2000800000d */
[----:B0-----:R-:W-:Y:S02]  /*9900*/  LOP3.LUT R10, R244, 0xf, RZ, 0xc0, !PT ;  /* 0x0000000ff40a7812 */ /* 0x001fe400078ec0ff */
[----:B------:R-:W-:Y:S01]  /*9910*/  LOP3.LUT R6, R6, 0x70, RZ, 0xc0, !PT ;  /* 0x0000007006067812 */ /* 0x000fe200078ec0ff */
[----:B------:R-:W-:Y:S04]  /*9920*/  STS.U8 [R245+UR13+0xba00], R17 ;  /* 0x00ba0011f5007988 */ /* 0x000fe8000800000d */
[----:B------:R-:W-:Y:S01]  /*9930*/  IMAD R6, R15, 0x40, R6 ;  /* 0x000000400f067824 */ /* 0x000fe200078e0206 */
[----:B---3--:R-:W-:Y:S01]  /*9940*/  STS.U8 [R245+UR13+0xbe00], R18 ;  /* 0x00be0012f5007988 */ /* 0x008fe2000800000d */
[----:B------:R-:W-:-:S03]  /*9950*/  IMAD.SHL.U32 R15, R244, 0x2, RZ ;  /* 0x00000002f40f7824 */ /* 0x000fc600078e00ff */
[----:B----4-:R-:W-:Y:S02]  /*9960*/  STS.U8 [R243+UR13+0x8300], R25 ;  /* 0x00830019f3007988 */ /* 0x010fe4000800000d */
[----:B------:R-:W-:Y:S02]  /*9970*/  LOP3.LUT R15, R15, 0x20, RZ, 0xc0, !PT ;  /* 0x000000200f0f7812 */ /* 0x000fe400078ec0ff */
[----:B-----5:R-:W-:Y:S02]  /*9980*/  STS.U8 [R243+UR13+0x8700], R24 ;  /* 0x00870018f3007988 */ /* 0x020fe4000800000d */
[----:B------:R-:W-:-:S04]  /*9990*/  LEA.HI R15, R35, R15, RZ, 0x1f ;  /* 0x0000000f230f7211 */ /* 0x000fc800078ff8ff */
[----:B------:R-:W-:-:S05]  /*99a0*/  LOP3.LUT R6, R6, R15, RZ, 0x3c, !PT ;  /* 0x0000000f06067212 */ /* 0x000fca00078e3cff */
[----:B------:R-:W-:Y:S01]  /*99b0*/  IMAD R6, R10, 0x80, R6 ;  /* 0x000000800a067824 */ /* 0x000fe200078e0206 */
[----:B------:R-:W-:Y:S04]  /*99c0*/  STS.U8 [R243+UR13+0x8b00], R23 ;  /* 0x008b0017f3007988 */ /* 0x000fe8000800000d */
[----:B------:R-:W-:Y:S01]  /*99d0*/  LOP3.LUT R5, R6, 0x10, RZ, 0x3c, !PT ;  /* 0x0000001006057812 */ /* 0x000fe200078e3cff */
        /* <DEDUP_REMOVED lines=13> */
[----:B------:R0:W-:Y:S04]  /*9ab0*/  STS.128 [R6+UR13+0xe000], R152 ;  /* 0x00e0009806007988 */ /* 0x0001e80008000c0d */
[----:B------:R1:W-:Y:S01]  /*9ac0*/  STS.128 [R5+UR13+0xe000], R156 ;  /* 0x00e0009c05007988 */ /* 0x0003e20008000c0d */
[----:B0-----:R1:W0:Y:S02]  /*9ad0*/  MUFU.EX2 R152, R4 ;  /* 0x0000000400987308 */ /* 0x0012240000000800 */
[----:B-1----:R-:W-:Y:S01]  /*9ae0*/  LDTM.16dp32bit_t0_t15.x32 R4, tmem[UR11] ;  /* 0x0000000b000479ee */ /* 0x002fe20008a80000 */
[----:B------:R-:W0:Y:S01]  /*9af0*/  LDTM.16dp32bit_t16_t31.x32 R4, tmem[UR11+0x20] ;  /* 0x0000200b000479ee */ /* 0x000e220008aa0000 */
[----:B------:R-:W-:Y:S01]  /*9b00*/  NOP ;  /* 0x0000000000007918 */ /* 0x000fe20000000000 */
[C---:B0-----:R-:W-:Y:S01]  /*9b10*/  FMUL R4, R152.reuse, R4 ;  /* 0x0000000498047220 */ /* 0x041fe20000400000 */
        /* <DEDUP_REMOVED lines=32> */
[----:B------:R0:W-:Y:S01]  /*9d20*/  STTM.16dp32bit_t16_t31.x32 tmem[UR11+0x20], R4 ;  /* 0x00002004000079ed */ /* 0x0001e20008aa000b */
[----:B------:R-:W1:Y:S02]  /*9d30*/  FENCE.VIEW.ASYNC.T ;  /* 0x00000000000073c6 */ /* 0x000e640000000200 */
[----:B-1----:R-:W-:Y:S06]  /*9d40*/  BAR.SYNC.DEFER_BLOCKING 0x0 ;  /* 0x0000000000007b1d */ /* 0x002fec0000010000 */
[----:B------:R1:W-:Y:S06]  /*9d50*/  MEMBAR.ALL.CTA ;  /* 0x0000000000007992 */ /* 0x0003ec0000008000 */
[----:B-1----:R-:W1:Y:S02]  /*9d60*/  FENCE.VIEW.ASYNC.S ;  /* 0x00000000000073c6 */ /* 0x002e640000000000 */
[----:B-1----:R-:W-:Y:S06]  /*9d70*/  BAR.SYNC.DEFER_BLOCKING 0x0 ;  /* 0x0000000000007b1d */ /* 0x002fec0000010000 */
[----:B------:R-:W-:Y:S05]  /*9d80*/  BRA.U UP2, `(.L_x_15) ;  /* 0x00000001024c7547 */ /* 0x000fea000b800000 */
        /* <DEDUP_REMOVED lines=10> */
[----:B------:R1:W-:Y:S01]  /*9e30*/  UTCQMMA gdesc[UR24], gdesc[UR28], tmem[UR12], tmem[UR8], idesc[UR9], UPT ;  /* 0x00ff081c180075ea */ /* 0x0003e2000b80030c */
        /* <DEDUP_REMOVED lines=8> */
.L_x_15:
[----:B0-----:R-:W2:Y:S04]  /*9ec0*/  LDL.LU R5, [R1+0x38] ;  /* 0x0000380001057983 */ /* 0x001ea80000300800 */
[----:B------:R-:W2:Y:S01]  /*9ed0*/  LDL.LU R4, [R1+0xf0] ;  /* 0x0000f00001047983 */ /* 0x000ea20000300800 */
[----:B------:R-:W-:Y:S01]  /*9ee0*/  UIADD3 UR21, UPT, UPT, UR21, 0x1, URZ ;  /* 0x0000000115157890 */ /* 0x000fe2000fffe0ff */
[----:B------:R-:W-:Y:S01]  /*9ef0*/  IMAD.MOV.U32 R158, RZ, RZ, R150 ;  /* 0x000000ffff9e7224 */ /* 0x000fe200078e0096 */
[----:B-1----:R-:W-:Y:S02]  /*9f00*/  UIADD3 UR8, UPT, UPT, UR56, -0x80, URZ ;  /* 0xffffff8038087890 */ /* 0x002fe4000fffe0ff */
[----:B------:R-:W-:Y:S02]  /*9f10*/  UISETP.GT.AND UP1, UPT, UR21, 0x1, UPT ;  /* 0x000000011500788c */ /* 0x000fe4000bf24270 */
[----:B------:R-:W-:-:S02]  /*9f20*/  UIADD3 UR4, UPT, UPT, UR4, 0x80, URZ ;  /* 0x0000008004047890 */ /* 0x000fc4000fffe0ff */
[----:B------:R-:W-:Y:S02]  /*9f30*/  USEL UR6, URZ, 0x1, !UP1 ;  /* 0x00000001ff067887 */ /* 0x000fe4000c800000 */
[----:B------:R-:W-:Y:S02]  /*9f40*/  USEL UR21, UR21, URZ, !UP1 ;  /* 0x000000ff15157287 */ /* 0x000fe4000c800000 */
[----:B------:R-:W-:Y:S02]  /*9f50*/  UISETP.GE.AND UP1, UPT, UR4, UR8, UPT ;  /* 0x000000080400728c */ /* 0x000fe4000bf26270 */
[----:B------:R-:W-:Y:S02]  /*9f60*/  USHF.L.U32 UR7, UR58, 0x7, URZ ;  /* 0x000000073a077899 */ /* 0x000fe400080006ff */
[----:B------:R-:W-:Y:S02]  /*9f70*/  ULOP3.LUT UR6, UR5, UR6, URZ, 0x3c, !UPT ;  /* 0x0000000605067292 */ /* 0x000fe4000f8e3cff */
[----:B------:R-:W-:Y:S01]  /*9f80*/  UIADD3 UR20, UPT, UPT, UR7, UR20, URZ ;  /* 0x0000001407147290 */ /* 0x000fe2000fffe0ff */
[----:B--2---:R-:W-:-:S05]  /*9f90*/  FFMA R4, R152, R4, R5 ;  /* 0x0000000498047223 */ /* 0x004fca0000000005 */
[----:B------:R0:W-:Y:S02]  /*9fa0*/  STL [R1+0xf0], R4 ;  /* 0x0000f00401007387 */ /* 0x0001e40000100800 */
[----:B0-----:R-:W0:Y:S02]  /*9fb0*/  LDC R4, c[0x0][0x3c4] ;  /* 0x0000f100ff047b82 */ /* 0x001e240000000800 */
[----:B0-----:R-:W-:-:S04]  /*9fc0*/  IMAD.SHL.U32 R4, R4, 0x80, RZ ;  /* 0x0000008004047824 */ /* 0x001fc800078e00ff */
[----:B------:R-:W-:Y:S02]  /*9fd0*/  IMAD.IADD R151, R4, 0x1, R151 ;  /* 0x0000000104977824 */ /* 0x000fe400078e0297 */
[----:B------:R-:W-:-:S05]  /*9fe0*/  IMAD.U32 R4, RZ, RZ, UR5 ;  /* 0x00000005ff047e24 */ /* 0x000fca000f8e00ff */
[----:B------:R1:W-:Y:S01]  /*9ff0*/  STL [R1+0x38], R4 ;  /* 0x0000380401007387 */ /* 0x0003e20000100800 */
[----:B------:R-:W-:Y:S05]  /*a000*/  BRA.U !UP1, `(.L_x_16) ;  /* 0xffffffc509a47547 */ /* 0x000fea000b83ffff */
.L_x_11:
[----:B01----:R-:W2:Y:S01]  /*a010*/  LDL.LU R4, [R1+0xf0] ;  /* 0x0000f00001047983 */ /* 0x003ea20000300800 */
[----:B------:R-:W0:Y:S01]  /*a020*/  LDCU UR4, c[0x0][0x3f0] ;  /* 0x00007e00ff0477ac */ /* 0x000e220008000800 */
[----:B------:R-:W1:Y:S01]  /*a030*/  S2R R5, SR_TID.X ;  /* 0x0000000000057919 */ /* 0x000e620000002100 */
[----:B0-----:R-:W-:Y:S01]  /*a040*/  UISETP.GE.AND UP0, UPT, UR4, 0x1, UPT ;  /* 0x000000010400788c */ /* 0x001fe2000bf06270 */
[C---:B-1----:R-:W-:Y:S01]  /*a050*/  IMAD.SHL.U32 R0, R5.reuse, 0x20, RZ ;  /* 0x0000002005007824 */ /* 0x042fe200078e00ff */
[----:B------:R-:W-:Y:S01]  /*a060*/  SHF.R.S32.HI R2, RZ, 0x5, R5 ;  /* 0x00000005ff027819 */ /* 0x000fe20000011405 */
[----:B------:R-:W-:-:S03]  /*a070*/  IMAD.SHL.U32 R37, R5, 0x10, RZ ;  /* 0x0000001005257824 */ /* 0x000fc600078e00ff */
[----:B------:R-:W-:Y:S02]  /*a080*/  LOP3.LUT R0, R0, 0x300, RZ, 0xc0, !PT ;  /* 0x0000030000007812 */ /* 0x000fe400078ec0ff */
[----:B------:R-:W-:Y:S02]  /*a090*/  SGXT R2, R2, 0x1 ;  /* 0x000000010202781a */ /* 0x000fe40000000200 */
[----:B------:R-:W-:Y:S01]  /*a0a0*/  LOP3.LUT R3, R0, 0x870, R37, 0xf8, !PT ;  /* 0x0000087000037812 */ /* 0x000fe200078ef825 */
[----:B--2---:R-:W-:Y:S01]  /*a0b0*/  IMAD.MOV.U32 R41, RZ, RZ, R4 ;  /* 0x000000ffff297224 */ /* 0x004fe200078e0004 */
[----:B------:R-:W-:Y:S06]  /*a0c0*/  BRA.U !UP0, `(.L_x_17) ;  /* 0x0000000108107547 */ /* 0x000fec000b800000 */
[----:B------:R-:W-:-:S06]  /*a0d0*/  USHF.L.U32 UR5, UR5, 0x1f, URZ ;  /* 0x0000001f05057899 */ /* 0x000fcc00080006ff */
[----:B------:R-:W-:-:S04]  /*a0e0*/  IMAD.U32 R0, RZ, RZ, UR5 ;  /* 0x00000005ff007e24 */ /* 0x000fc8000f8e00ff */
[----:B------:R-:W0:Y:S02]  /*a0f0*/  SYNCS.PHASECHK.TRANS64.TRYWAIT P0, [UR15], R0 ;  /* 0x00000000ff0075a7 */ /* 0x000e24000800110f */
[----:B0-----:R-:W-:Y:S05]  /*a100*/  @!P0 BRA `(.L_x_18) ;  /* 0x0000001c00e08947 */ /* 0x001fea0003800000 */
.L_x_17:
[----:B------:R-:W0:Y:S01]  /*a110*/  S2R R66, SR_TID.X ;  /* 0x0000000000427919 */ /* 0x000e220000002100 */
[C---:B------:R-:W-:Y:S01]  /*a120*/  FSETP.GT.AND P0, PT, |R41|.reuse, 8.50705917302346158658e+37, PT ;  /* 0x7e8000002900780b */ /* 0x040fe20003f04200 */
[C---:B------:R-:W-:Y:S01]  /*a130*/  FMUL R0, R41.reuse, 8388608 ;  /* 0x4b00000029007820 */ /* 0x040fe20000400000 */
[C---:B------:R-:W-:Y:S01]  /*a140*/  FSETP.GEU.AND P4, PT, |R41|.reuse, 1.175494350822287508e-38, PT ;  /* 0x008000002900780b */ /* 0x040fe20003f8e200 */
[----:B------:R-:W-:Y:S01]  /*a150*/  BAR.SYNC.DEFER_BLOCKING 0x0 ;  /* 0x0000000000007b1d */ /* 0x000fe20000010000 */
[----:B------:R-:W-:Y:S02]  /*a160*/  FSETP.GEU.AND P3, PT, R41, 1.175494350822287508e-38, PT ;  /* 0x008000002900780b */ /* 0x000fe40003f6e000 */
[----:B------:R-:W-:Y:S02]  /*a170*/  LOP3.LUT R3, R3, 0x1040, R2, 0x78, !PT ;  /* 0x0000104003037812 */ /* 0x000fe400078e7802 */
[----:B------:R-:W-:Y:S01]  /*a180*/  LOP3.LUT R37, R37, 0x30, RZ, 0xc0, !PT ;  /* 0x0000003025257812 */ /* 0x000fe200078ec0ff */
[----:B------:R-:W1:Y:S01]  /*a190*/  LDCU.64 UR4, c[0x0][0x3e0] ;  /* 0x00007c00ff0477ac */ /* 0x000e620008000a00 */
[----:B------:R-:W-:Y:S01]  /*a1a0*/  FSEL R40, R0, R41, !P3 ;  /* 0x0000002900287208 */ /* 0x000fe20005800000 */
[----:B------:R-:W2:Y:S01]  /*a1b0*/  S2R R62, SR_CTAID.X ;  /* 0x00000000003e7919 */ /* 0x000ea20000002500 */
[----:B------:R-:W3:Y:S01]  /*a1c0*/  LDC.64 R54, c[0x0][0x398] ;  /* 0x0000e600ff367b82 */ /* 0x000ee20000000a00 */
[----:B------:R-:W-:-:S04]  /*a1d0*/  @P0 FMUL R41, R41, 0.25 ;  /* 0x3e80000029290820 */ /* 0x000fc80000400000 */
[----:B------:R-:W-:-:S03]  /*a1e0*/  @!P4 FMUL R41, R41, 16777216 ;  /* 0x4b8000002929c820 */ /* 0x000fc60000400000 */
[----:B------:R-:W4:Y:S01]  /*a1f0*/  LDC R46, c[0x0][0x3e8] ;  /* 0x0000fa00ff2e7b82 */ /* 0x000f220000000800 */
[----:B-1----:R-:W-:Y:S01]  /*a200*/  UIMAD UR4, UR14, UR4, URZ ;  /* 0x000000040e0472a4 */ /* 0x002fe2000f8e02ff */
[----:B------:R-:W1:Y:S06]  /*a210*/  @!P2 SYNCS.CCTL.IV [UR13+0x10000] ;  /* 0x01000000ff00a9b1 */ /* 0x000e6c000800000d */
[----:B-1----:R-:W-:Y:S01]  /*a220*/  BAR.SYNC.DEFER_BLOCKING 0x0 ;  /* 0x0000000000007b1d */ /* 0x002fe20000010000 */
[C---:B0-----:R-:W-:Y:S01]  /*a230*/  IMAD.SHL.U32 R42, R66.reuse, 0x2, RZ ;  /* 0x00000002422a7824 */ /* 0x041fe200078e00ff */
[----:B------:R-:W-:Y:S01]  /*a240*/  SHF.R.S32.HI R36, RZ, 0x2, R66 ;  /* 0x00000002ff247819 */ /* 0x000fe20000011442 */
[C---:B------:R-:W-:Y:S01]  /*a250*/  IMAD.SHL.U32 R2, R66.reuse, 0x4, RZ ;  /* 0x0000000442027824 */ /* 0x040fe200078e00ff */
[----:B------:R-:W-:-:S02]  /*a260*/  LOP3.LUT R64, R66, 0x3f, RZ, 0xc0, !PT ;  /* 0x0000003f42407812 */ /* 0x000fc400078ec0ff */
[----:B------:R-:W-:Y:S01]  /*a270*/  SGXT R36, R36, 0x1 ;  /* 0x000000012424781a */ /* 0x000fe20000000200 */
[----:B------:R-:W-:Y:S01]  /*a280*/  LDTM.16dp32bit_t0_t15.x32 R4, tmem[UR11] ;  /* 0x0000000b000479ee */ /* 0x000fe20008a80000 */
[----:B------:R-:W0:Y:S01]  /*a290*/  LDTM.16dp32bit_t16_t31.x32 R4, tmem[UR11+0x20] ;  /* 0x0000200b000479ee */ /* 0x000e220008aa0000 */
[----:B------:R-:W-:Y:S01]  /*a2a0*/  LOP3.LUT R39, R37, 0x3c0, R2, 0xf8, !PT ;  /* 0x000003c025277812 */ /* 0x000fe200078ef802 */
[----:B------:R-:W-:Y:S01]  /*a2b0*/  IMAD.SHL.U32 R2, R66, 0x80, RZ ;  /* 0x0000008042027824 */ /* 0x000fe200078e00ff */
[----:B------:R-:W-:Y:S02]  /*a2c0*/  LOP3.LUT R0, R42, 0x80, RZ, 0xc0, !PT ;  /* 0x000000802a007812 */ /* 0x000fe400078ec0ff */
[----:B------:R-:W-:Y:S01]  /*a2d0*/  LOP3.LUT R39, R39, 0x1040, R36, 0x78, !PT ;  /* 0x0000104027277812 */ /* 0x000fe200078e7824 */
[----:B--2---:R-:W-:Y:S01]  /*a2e0*/  IMAD R62, R62, 0x40, R64 ;  /* 0x000000403e3e7824 */ /* 0x004fe200078e0240 */
[----:B------:R-:W-:Y:S02]  /*a2f0*/  IADD3 R36, PT, PT, R3, UR13, R0 ;  /* 0x0000000d03247c10 */ /* 0x000fe4000fffe000 */
[----:B------:R-:W1:Y:S01]  /*a300*/  MUFU.RCP R0, R41 ;  /* 0x0000002900007308 */ /* 0x000e620000001000 */
[----:B------:R-:W-:-:S04]  /*a310*/  LOP3.LUT R2, R2, 0x400, RZ, 0xc0, !PT ;  /* 0x0000040002027812 */ /* 0x000fc800078ec0ff */
[----:B------:R-:W-:Y:S01]  /*a320*/  IADD3 R39, PT, PT, R39, UR13, R2 ;  /* 0x0000000d27277c10 */ /* 0x000fe2000fffe002 */
[----:B------:R-:W2:Y:S01]  /*a330*/  @!P2 SYNCS.CCTL.IV [UR13+0x10008] ;  /* 0x01000800ff00a9b1 */ /* 0x000ea2000800000d */
[----:B------:R-:W-:Y:S01]  /*a340*/  NOP ;  /* 0x0000000000007918 */ /* 0x000fe20000000000 */
[----:B------:R-:W-:Y:S01]  /*a350*/  FSETP.NEU.AND P2, PT, R40, RZ, PT ;  /* 0x000000ff2800720b */ /* 0x000fe20003f4d000 */
[----:B0-----:R-:W-:Y:S01]  /*a360*/  @P0 FMUL R4, R4, 0.25 ;  /* 0x3e80000004040820 */ /* 0x001fe20000400000 */
[----:B------:R-:W-:Y:S01]  /*a370*/  @P0 FMUL R5, R5, 0.25 ;  /* 0x3e80000005050820 */ /* 0x000fe20000400000 */
        /* <DEDUP_REMOVED lines=12> */
[----:B------:R-:W-:Y:S01]  /*a440*/  @!P4 FMUL R4, R4, 16777216 ;  /* 0x4b8000000404c820 */ /* 0x000fe20000400000 */
        /* <DEDUP_REMOVED lines=19> */
[C---:B-1----:R-:W-:Y:S01]  /*a580*/  FMUL R4, R0.reuse, R4 ;  /* 0x0000000400047220 */ /* 0x042fe20000400000 */
        /* <DEDUP_REMOVED lines=10> */
[----:B------:R-:W-:Y:S01]  /*a630*/  FMUL R15, R0, R15 ;  /* 0x0000000f000f7220 */ /* 0x000fe20000400000 */
        /* <DEDUP_REMOVED lines=18> */
[C---:B------:R-:W-:Y:S01]  /*a760*/  FMUL R18, R0.reuse, R18 ;  /* 0x0000001200127220 */ /* 0x040fe20000400000 */
[C---:B------:R-:W-:Y:S01]  /*a770*/  FMUL R19, R0.reuse, R19 ;  /* 0x0000001300137220 */ /* 0x040fe20000400000 */
[----:B------:R-:W-:Y:S01]  /*a780*/  F2FP.SATFINITE.E4M3.F32.PACK_AB_MERGE_C R4, R5, R4, RZ ;  /* 0x000000040504723e */ /* 0x000fe200048070ff */
[C---:B------:R-:W-:Y:S01]  /*a790*/  FMUL R20, R0.reuse, R20 ;  /* 0x0000001400147220 */ /* 0x040fe20000400000 */
[----:B------:R-:W-:Y:S01]  /*a7a0*/  F2FP.SATFINITE.E4M3.F32.PACK_AB_MERGE_C R8, R9, R8, RZ ;  /* 0x000000080908723e */ /* 0x000fe200048070ff */
[C---:B------:R-:W-:Y:S01]  /*a7b0*/  FMUL R21, R0.reuse, R21 ;  /* 0x0000001500157220 */ /* 0x040fe20000400000 */
[----:B------:R-:W-:Y:S01]  /*a7c0*/  F2FP.SATFINITE.E4M3.F32.PACK_AB_MERGE_C R12, R13, R12, RZ ;  /* 0x0000000c0d0c723e */ /* 0x000fe200048070ff */
[C---:B------:R-:W-:Y:S01]  /*a7d0*/  FMUL R24, R0.reuse, R24 ;  /* 0x0000001800187220 */ /* 0x040fe20000400000 */
[C---:B------:R-:W-:Y:S01]  /*a7e0*/  FMUL R25, R0.reuse, R25 ;  /* 0x0000001900197220 */ /* 0x040fe20000400000 */
[C---:B------:R-:W-:Y:S01]  /*a7f0*/  FMUL R28, R0.reuse, R28 ;  /* 0x0000001c001c7220 */ /* 0x040fe20000400000 */
[----:B------:R-:W-:Y:S01]  /*a800*/  FMUL R29, R0, R29 ;  /* 0x0000001d001d7220 */ /* 0x000fe20000400000 */
[----:B------:R-:W-:Y:S01]  /*a810*/  F2FP.SATFINITE.E4M3.F32.PACK_AB_MERGE_C R6, R7, R6, RZ ;  /* 0x000000060706723e */ /* 0x000fe200048070ff */
[----:B------:R-:W-:Y:S01]  /*a820*/  @!P4 FMUL R22, R22, 16777216 ;  /* 0x4b8000001616c820 */ /* 0x000fe20000400000 */
[----:B------:R-:W-:Y:S01]  /*a830*/  F2FP.SATFINITE.E4M3.F32.PACK_AB_MERGE_C R10, R11, R10, RZ ;  /* 0x0000000a0b0a723e */ /* 0x000fe200048070ff */
[----:B------:R-:W-:Y:S01]  /*a840*/  @!P4 FMUL R23, R23, 16777216 ;  /* 0x4b8000001717c820 */ /* 0x000fe20000400000 */
[----:B------:R-:W-:Y:S01]  /*a850*/  F2FP.SATFINITE.E4M3.F32.PACK_AB_MERGE_C R14, R15, R14, RZ ;  /* 0x0000000e0f0e723e */ /* 0x000fe200048070ff */
        /* <DEDUP_REMOVED lines=10> */
[----:B------:R-:W-:Y:S01]  /*a900*/  F2FP.SATFINITE.E4M3.F32.PACK_AB_MERGE_C R18, R19, R18, RZ ;  /* 0x000000121312723e */ /* 0x000fe200048070ff */
[----:B------:R-:W-:Y:S01]  /*a910*/  FMUL R22, R0, R22 ;  /* 0x0000001600167220 */ /* 0x000fe20000400000 */
[----:B------:R-:W-:Y:S01]  /*a920*/  LOP3.LUT R13, R4, 0xffff, RZ, 0xc0, !PT ;  /* 0x0000ffff040d7812 */ /* 0x000fe200078ec0ff */
        /* <DEDUP_REMOVED lines=18> */
[----:B------:R-:W-:Y:S01]  /*aa50*/  FMUL R35, R0, R35 ;  /* 0x0000002300237220 */ /* 0x000fe20000400000 */
[----:B------:R-:W-:-:S02]  /*aa60*/  PRMT R3, R12, 0x3340, R1 ;  /* 0x000033400c037816 */ /* 0x000fc40000000001 */
[----:B------:R-:W-:Y:S02]  /*aa70*/  PRMT R0, R13, 0x3340, R8 ;  /* 0x000033400d007816 */ /* 0x000fe40000000008 */
[----:B------:R-:W-:Y:S02]  /*aa80*/  PRMT R5, R14, 0x3340, R1 ;  /* 0x000033400e057816 */ /* 0x000fe40000000001 */
[----:B------:R-:W-:Y:S02]  /*aa90*/  PRMT R2, R6, 0x3340, R19 ;  /* 0x0000334006027816 */ /* 0x000fe40000000013 */
[----:B------:R-:W-:Y:S02]  /*aaa0*/  LOP3.LUT R20, R20, 0xffff, RZ, 0xc0, !PT ;  /* 0x0000ffff14147812 */ /* 0x000fe400078ec0ff */
[----:B------:R-:W-:Y:S02]  /*aab0*/  LOP3.LUT R28, R28, 0xffff, RZ, 0xc0, !PT ;  /* 0x0000ffff1c1c7812 */ /* 0x000fe400078ec0ff */
[----:B------:R-:W-:-:S02]  /*aac0*/  LOP3.LUT R21, R24, 0xffff, RZ, 0xc0, !PT ;  /* 0x0000ffff18157812 */ /* 0x000fc400078ec0ff */
[----:B------:R-:W-:Y:S02]  /*aad0*/  F2FP.SATFINITE.E4M3.F32.PACK_AB_MERGE_C R22, R23, R22, RZ ;  /* 0x000000161716723e */ /* 0x000fe400048070ff */
[----:B------:R-:W-:Y:S02]  /*aae0*/  F2FP.SATFINITE.E4M3.F32.PACK_AB_MERGE_C R26, R27, R26, RZ ;  /* 0x0000001a1b1a723e */ /* 0x000fe400048070ff */
[----:B------:R-:W-:Y:S02]  /*aaf0*/  F2FP.SATFINITE.E4M3.F32.PACK_AB_MERGE_C R30, R31, R30, RZ ;  /* 0x0000001e1f1e723e */ /* 0x000fe400048070ff */
[----:B------:R-:W-:Y:S02]  /*ab00*/  PRMT R7, R0, 0x5410, R3 ;  /* 0x0000541000077816 */ /* 0x000fe40000000003 */
[----:B------:R-:W-:Y:S02]  /*ab10*/  PRMT R11, R2, 0x5410, R5 ;  /* 0x00005410020b7816 */ /* 0x000fe40000000005 */
[----:B------:R-:W-:-:S02]  /*ab20*/  SHF.R.U32.HI R0, RZ, 0x8, R13 ;  /* 0x00000008ff007819 */ /* 0x000fc4000001160d */
[----:B------:R-:W-:Y:S02]  /*ab30*/  PRMT R9, R28, 0x3340, R1 ;  /* 0x000033401c097816 */ /* 0x000fe40000000001 */
[----:B------:R-:W-:Y:S02]  /*ab40*/  PRMT R4, R20, 0x3340, R21 ;  /* 0x0000334014047816 */ /* 0x000fe40000000015 */
[----:B------:R-:W-:Y:S02]  /*ab50*/  SHF.R.U32.HI R2, RZ, 0x8, R8 ;  /* 0x00000008ff027819 */ /* 0x000fe40000011608 */
[----:B------:R-:W-:Y:S02]  /*ab60*/  LOP3.LUT R22, R22, 0xffff, RZ, 0xc0, !PT ;  /* 0x0000ffff16167812 */ /* 0x000fe400078ec0ff */
[----:B------:R-:W-:Y:S02]  /*ab70*/  LOP3.LUT R23, R26, 0xffff, RZ, 0xc0, !PT ;  /* 0x0000ffff1a177812 */ /* 0x000fe400078ec0ff */
[----:B------:R-:W-:-:S02]  /*ab80*/  LOP3.LUT R30, R30, 0xffff, RZ, 0xc0, !PT ;  /* 0x0000ffff1e1e7812 */ /* 0x000fc400078ec0ff */
[----:B------:R-:W-:Y:S02]  /*ab90*/  SHF.R.U32.HI R3, RZ, 0x8, R12 ;  /* 0x00000008ff037819 */ /* 0x000fe4000001160c */
[----:B------:R-:W-:Y:S01]  /*aba0*/  LOP3.LUT R5, R0, 0xffff, RZ, 0xc0, !PT ;  /* 0x0000ffff00057812 */ /* 0x000fe200078ec0ff */
[----:B------:R-:W-:Y:S01]  /*abb0*/  VIADD R0, R40, 0xc0cafb0d ;  /* 0xc0cafb0d28007836 */ /* 0x000fe20000000000 */
[----:B------:R-:W-:Y:S02]  /*abc0*/  PRMT R15, R4, 0x5410, R9 ;  /* 0x00005410040f7816 */ /* 0x000fe40000000009 */
[----:B------:R-:W-:Y:S02]  /*abd0*/  LOP3.LUT R2, R2, 0xffff, RZ, 0xc0, !PT ;  /* 0x0000ffff02027812 */ /* 0x000fe400078ec0ff */
[----:B------:R-:W-:Y:S02]  /*abe0*/  PRMT R9, R30, 0x3340, R1 ;  /* 0x000033401e097816 */ /* 0x000fe40000000001 */
[----:B------:R-:W-:-:S02]  /*abf0*/  PRMT R4, R22, 0x3340, R23 ;  /* 0x0000334016047816 */ /* 0x000fc40000000017 */
[----:B------:R-:W-:Y:S02]  /*ac00*/  LOP3.LUT R3, R3, 0xffff, RZ, 0xc0, !PT ;  /* 0x0000ffff03037812 */ /* 0x000fe400078ec0ff */
[----:B------:R-:W-:Y:S02]  /*ac10*/  F2FP.SATFINITE.E4M3.F32.PACK_AB_MERGE_C R16, R17, R16, RZ ;  /* 0x000000101110723e */ /* 0x000fe400048070ff */
[----:B------:R-:W-:Y:S02]  /*ac20*/  PRMT R8, R5, 0x3340, R2 ;  /* 0x0000334005087816 */ /* 0x000fe40000000002 */
[----:B------:R-:W-:Y:S02]  /*ac30*/  PRMT R17, R4, 0x5410, R9 ;  /* 0x0000541004117816 */ /* 0x000fe40000000009 */
[----:B------:R-:W-:Y:S02]  /*ac40*/  LOP3.LUT R2, R0, 0xff800000, RZ, 0xc0, !PT ;  /* 0xff80000000027812 */ /* 0x000fe400078ec0ff */
[----:B------:R-:W-:-:S02]  /*ac50*/  PRMT R9, R3, 0x3340, R38 ;  /* 0x0000334003097816 */ /* 0x000fc40000000026 */
[----:B------:R-:W-:Y:S02]  /*ac60*/  SHF.R.U32.HI R0, RZ, 0x8, R6 ;  /* 0x00000008ff007819 */ /* 0x000fe40000011606 */
[----:B------:R-:W-:Y:S02]  /*ac70*/  SHF.R.U32.HI R4, RZ, 0x8, R14 ;  /* 0x00000008ff047819 */ /* 0x000fe4000001160e */
[----:B------:R-:W-:Y:S02]  /*ac80*/  SHF.R.U32.HI R3, RZ, 0x8, R19 ;  /* 0x00000008ff037819 */ /* 0x000fe40000011613 */
[----:B------:R-:W-:Y:S02]  /*ac90*/  SHF.R.U32.HI R5, RZ, 0x8, R20 ;  /* 0x00000008ff057819 */ /* 0x000fe40000011614 */
[----:B------:R-:W-:Y:S01]  /*aca0*/  SHF.R.U32.HI R6, RZ, 0x8, R21 ;  /* 0x00000008ff067819 */ /* 0x000fe20000011615 */
[----:B------:R-:W-:Y:S01]  /*acb0*/  IMAD.MOV.U32 R21, RZ, RZ, 0x3dc6b27f ;  /* 0x3dc6b27fff157424 */ /* 0x000fe200078e00ff */
[----:B------:R-:W-:Y:S01]  /*acc0*/  LOP3.LUT R10, R0, 0xffff, RZ, 0xc0, !PT ;  /* 0x0000ffff000a7812 */ /* 0x000fe200078ec0ff */
[----:B------:R-:W-:Y:S01]  /*acd0*/  IMAD.IADD R0, R40, 0x1, -R2 ;  /* 0x0000000128007824 */ /* 0x000fe200078e0a02 */
[----:B------:R-:W-:-:S02]  /*ace0*/  LOP3.LUT R4, R4, 0xffff, RZ, 0xc0, !PT ;  /* 0x0000ffff04047812 */ /* 0x000fc400078ec0ff */
[----:B------:R-:W-:Y:S02]  /*acf0*/  LOP3.LUT R3, R3, 0xffff, RZ, 0xc0, !PT ;  /* 0x0000ffff03037812 */ /* 0x000fe400078ec0ff */
[----:B------:R-:W-:Y:S02]  /*ad00*/  LOP3.LUT R5, R5, 0xffff, RZ, 0xc0, !PT ;  /* 0x0000ffff05057812 */ /* 0x000fe400078ec0ff */
[----:B------:R-:W-:Y:S02]  /*ad10*/  LOP3.LUT R6, R6, 0xffff, RZ, 0xc0, !PT ;  /* 0x0000ffff06067812 */ /* 0x000fe400078ec0ff */
[----:B------:R-:W-:Y:S01]  /*ad20*/  PRMT R13, R4, 0x3340, R1 ;  /* 0x00003340040d7816 */ /* 0x000fe20000000001 */
[----:B------:R-:W-:Y:S01]  /*ad30*/  FADD R4, R0, -1 ;  /* 0xbf80000000047421 */ /* 0x000fe20000000000 */
[----:B------:R-:W-:Y:S02]  /*ad40*/  PRMT R10, R10, 0x3340, R3 ;  /* 0x000033400a0a7816 */ /* 0x000fe40000000003 */
[----:B------:R-:W-:-:S02]  /*ad50*/  PRMT R12, R5, 0x3340, R6 ;  /* 0x00003340050c7816 */ /* 0x000fc40000000006 */
[----:B------:R-:W-:Y:S02]  /*ad60*/  SHF.R.U32.HI R3, RZ, 0x8, R23 ;  /* 0x00000008ff037819 */ /* 0x000fe40000011617 */
[----:B------:R-:W-:Y:S02]  /*ad70*/  SHF.R.U32.HI R0, RZ, 0x8, R22 ;  /* 0x00000008ff007819 */ /* 0x000fe40000011616 */
[----:B------:R-:W-:Y:S02]  /*ad80*/  SHF.R.U32.HI R5, RZ, 0x8, R28 ;  /* 0x00000008ff057819 */ /* 0x000fe4000001161c */
[----:B------:R-:W-:Y:S02]  /*ad90*/  SHF.R.U32.HI R6, RZ, 0x8, R30 ;  /* 0x00000008ff067819 */ /* 0x000fe4000001161e */
[----:B------:R-:W-:Y:S01]  /*ada0*/  LOP3.LUT R14, R3, 0xffff, RZ, 0xc0, !PT ;  /* 0x0000ffff030e7812 */ /* 0x000fe200078ec0ff */
[----:B------:R-:W-:Y:S01]  /*adb0*/  FFMA.FTZ R3, R4, R21, -0.16845393180847167969 ;  /* 0xbe2c7f3004037423 */ /* 0x000fe20000010015 */
[----:B------:R-:W-:-:S02]  /*adc0*/  LOP3.LUT R19, R0, 0xffff, RZ, 0xc0, !PT ;  /* 0x0000ffff00137812 */ /* 0x000fc400078ec0ff */
[----:B------:R-:W-:Y:S01]  /*add0*/  LOP3.LUT R5, R5, 0xffff, RZ, 0xc0, !PT ;  /* 0x0000ffff05057812 */ /* 0x000fe200078ec0ff */
[----:B------:R-:W-:Y:S01]  /*ade0*/  FFMA.FTZ R3, R4, R3, 0.1716887056827545166 ;  /* 0x3e2fcf2a04037423 */ /* 0x000fe20000010003 */
[----:B------:R-:W-:Y:S02]  /*adf0*/  LOP3.LUT R6, R6, 0xffff, RZ, 0xc0, !PT ;  /* 0x0000ffff06067812 */ /* 0x000fe400078ec0ff */
[----:B------:R-:W-:Y:S01]  /*ae00*/  F2FP.SATFINITE.E4M3.F32.PACK_AB_MERGE_C R32, R33, R32, RZ ;  /* 0x000000202120723e */ /* 0x000fe200048070ff */
[C---:B------:R-:W-:Y:S01]  /*ae10*/  FFMA.FTZ R3, R4.reuse, R3, -0.17900948226451873779 ;  /* 0xbe374e4304037423 */ /* 0x040fe20000010003 */
[----:B------:R-:W-:Y:S02]  /*ae20*/  PRMT R14, R19, 0x3340, R14 ;  /* 0x00003340130e7816 */ /* 0x000fe4000000000e */
[----:B------:R-:W-:Y:S01]  /*ae30*/  F2FP.SATFINITE.E4M3.F32.PACK_AB_MERGE_C R34, R35, R34, RZ ;  /* 0x000000222322723e */ /* 0x000fe200048070ff */
[----:B------:R-:W-:Y:S01]  /*ae40*/  FFMA.FTZ R3, R4, R3, 0.20512372255325317383 ;  /* 0x3e520bf404037423 */ /* 0x000fe20000010003 */
[----:B------:R-:W-:-:S02]  /*ae50*/  PRMT R5, R5, 0x3340, R38 ;  /* 0x0000334005057816 */ /* 0x000fc40000000026 */
[----:B------:R-:W-:Y:S01]  /*ae60*/  PRMT R19, R6, 0x3340, R1 ;  /* 0x0000334006137816 */ /* 0x000fe20000000001 */
[----:B------:R-:W-:Y:S01]  /*ae70*/  FFMA.FTZ R3, R4, R3, -0.24046532809734344482 ;  /* 0xbe763c8b04037423 */ /* 0x000fe20000010003 */
[----:B------:R-:W-:Y:S02]  /*ae80*/  LOP3.LUT R18, R18, 0xffff, RZ, 0xc0, !PT ;  /* 0x0000ffff12127812 */ /* 0x000fe400078ec0ff */
[----:B------:R-:W-:Y:S01]  /*ae90*/  PRMT R9, R8, 0x5410, R9 ;  /* 0x0000541008097816 */ /* 0x000fe20000000009 */
[----:B------:R-:W-:Y:S01]  /*aea0*/  FFMA.FTZ R3, R4, R3, 0.28857114911079406738 ;  /* 0x3e93bf9904037423 */ /* 0x000fe20000010003 */
[----:B------:R-:W-:Y:S02]  /*aeb0*/  PRMT R13, R10, 0x5410, R13 ;  /* 0x000054100a0d7816 */ /* 0x000fe4000000000d */
[----:B------:R-:W-:Y:S01]  /*aec0*/  LOP3.LUT R16, R16, 0xffff, RZ, 0xc0, !PT ;  /* 0x0000ffff10107812 */ /* 0x000fe200078ec0ff */
[----:B------:R-:W-:Y:S01]  /*aed0*/  FFMA.FTZ R3, R4, R3, -0.36067417263984680176 ;  /* 0xbeb8aa4904037423 */ /* 0x000fe20000010003 */
[----:B------:R-:W-:-:S02]  /*aee0*/  LOP3.LUT R32, R32, 0xffff, RZ, 0xc0, !PT ;  /* 0x0000ffff20207812 */ /* 0x000fc400078ec0ff */
[----:B------:R-:W-:Y:S01]  /*aef0*/  PRMT R5, R12, 0x5410, R5 ;  /* 0x000054100c057816 */ /* 0x000fe20000000005 */
[----:B------:R-:W-:Y:S01]  /*af00*/  FFMA.FTZ R3, R4, R3, 0.48089820146560668945 ;  /* 0x3ef6384a04037423 */ /* 0x000fe20000010003 */
[----:B------:R-:W-:Y:S02]  /*af10*/  PRMT R19, R14, 0x5410, R19 ;  /* 0x000054100e137816 */ /* 0x000fe40000000013 */
[----:B------:R-:W-:Y:S01]  /*af20*/  LOP3.LUT R34, R34, 0xffff, RZ, 0xc0, !PT ;  /* 0x0000ffff22227812 */ /* 0x000fe200078ec0ff */
[----:B------:R-:W-:Y:S01]  /*af30*/  FFMA.FTZ R3, R4, R3, -0.72134751081466674805 ;  /* 0xbf38aa3b04037423 */ /* 0x000fe20000010003 */
[----:B------:R-:W-:Y:S02]  /*af40*/  PRMT R10, R11, 0x4210, R18 ;  /* 0x000042100b0a7816 */ /* 0x000fe40000000012 */
[--C-:B------:R-:W-:Y:S02]  /*af50*/  PRMT R8, R7, 0x4210, R16.reuse ;  /* 0x0000421007087816 */ /* 0x100fe40000000010 */
[----:B------:R-:W-:-:S02]  /*af60*/  PRMT R9, R9, 0x5210, R16 ;  /* 0x0000521009097816 */ /* 0x000fc40000000010 */
[----:B------:R-:W-:Y:S02]  /*af70*/  PRMT R11, R13, 0x5210, R18 ;  /* 0x000052100d0b7816 */ /* 0x000fe40000000012 */
[--C-:B------:R-:W-:Y:S02]  /*af80*/  PRMT R12, R15, 0x4210, R32.reuse ;  /* 0x000042100f0c7816 */ /* 0x100fe40000000020 */
[----:B------:R-:W-:Y:S01]  /*af90*/  PRMT R13, R5, 0x5210, R32 ;  /* 0x00005210050d7816 */ /* 0x000fe20000000020 */
[----:B--2---:R0:W-:Y:S01]  /*afa0*/  STSM.16.M88.4 [R36], R8 ;  /* 0x0000000824007844 */ /* 0x0041e20000000200 */
[--C-:B------:R-:W-:Y:S01]  /*afb0*/  PRMT R14, R17, 0x4210, R34.reuse ;  /* 0x00004210110e7816 */ /* 0x100fe20000000022 */
[----:B------:R-:W-:Y:S01]  /*afc0*/  FMUL R5, R4, R3 ;  /* 0x0000000304057220 */ /* 0x000fe20000400000 */
[----:B------:R-:W-:Y:S02]  /*afd0*/  PRMT R15, R19, 0x5210, R34 ;  /* 0x00005210130f7816 */ /* 0x000fe40000000022 */
[----:B------:R-:W-:Y:S01]  /*afe0*/  ISETP.GE.U32.AND P0, PT, R40, 0x7f800000, PT ;  /* 0x7f8000002800780c */ /* 0x000fe20003f06070 */
[C---:B------:R-:W-:Y:S01]  /*aff0*/  FMUL R5, R4.reuse, R5 ;  /* 0x0000000504057220 */ /* 0x040fe20000400000 */
[----:B------:R-:W-:Y:S01]  /*b000*/  I2FP.F32.S32 R3, R2 ;  /* 0x0000000200037245 */ /* 0x000fe20000201400 */
[----:B------:R-:W-:Y:S01]  /*b010*/  STSM.16.M88.4 [R36+0x400], R12 ;  /* 0x0004000c24007844 */ /* 0x000fe20000000200 */
[----:B------:R-:W-:Y:S01]  /*b020*/  SHF.R.U32.HI R2, RZ, 0x2, R66 ;  /* 0x00000002ff027819 */ /* 0x000fe20000011642 */
[----:B------:R-:W-:Y:S01]  /*b030*/  FFMA.FTZ R5, R4, 1.4426950216293334961, R5 ;  /* 0x3fb8aa3b04057823 */ /* 0x000fe20000010005 */
[----:B------:R-:W-:Y:S01]  /*b040*/  FSEL R0, RZ, -23, P3 ;  /* 0xc1b80000ff007808 */ /* 0x000fe20001800000 */
[----:B------:R-:W-:Y:S01]  /*b050*/  BAR.SYNC.DEFER_BLOCKING 0x0 ;  /* 0x0000000000007b1d */ /* 0x000fe20000010000 */
[----:B------:R-:W-:-:S02]  /*b060*/  LOP3.LUT R2, R2, 0x38, RZ, 0xc0, !PT ;  /* 0x0000003802027812 */ /* 0x000fc400078ec0ff */
[----:B------:R-:W-:Y:S01]  /*b070*/  SHF.R.U32.HI R7, RZ, 0x6, R66 ;  /* 0x00000006ff077819 */ /* 0x000fe20000011642 */
[----:B------:R-:W-:Y:S01]  /*b080*/  FFMA.FTZ R0, R3, 1.1920928955078125e-07, R0 ;  /* 0x3400000003007823 */ /* 0x000fe20000010000 */
[----:B------:R-:W-:Y:S01]  /*b090*/  LOP3.LUT R58, R2, 0x1f, R66, 0xf8, !PT ;  /* 0x0000001f023a7812 */ /* 0x000fe200078ef842 */
[----:B------:R-:W-:Y:S01]  /*b0a0*/  @P0 IMAD.MOV.U32 R3, RZ, RZ, 0x7f800000 ;  /* 0x7f800000ff030424 */ /* 0x000fe200078e00ff */
[----:B------:R-:W-:Y:S01]  /*b0b0*/  SGXT.U32 R7, R7, 0x2 ;  /* 0x000000020707781a */ /* 0x000fe20000000000 */
[----:B------:R-:W-:Y:S01]  /*b0c0*/  FADD R0, R0, R5 ;  /* 0x0000000500007221 */ /* 0x000fe20000000000 */
[----:B------:R-:W-:Y:S02]  /*b0d0*/  IMAD R5, R62, UR5, RZ ;  /* 0x000000053e057c24 */ /* 0x000fe4000f8e02ff */
[----:B------:R-:W-:Y:S01]  /*b0e0*/  @P0 FFMA.FTZ R0, R40, R3, +INF ;  /* 0x7f80000028000423 */ /* 0x000fe20000010003 */
[----:B------:R-:W-:Y:S01]  /*b0f0*/  IMAD.SHL.U32 R2, R58, 0x8, RZ ;  /* 0x000000083a027824 */ /* 0x000fe200078e00ff */
[----:B------:R-:W-:Y:S01]  /*b100*/  USHF.R.S32.HI UR5, URZ, 0x1f, UR4 ;  /* 0x0000001fff057899 */ /* 0x000fe20008011404 */
[----:B0-----:R-:W-:Y:S01]  /*b110*/  LEA.HI R9, R66, 0xc, RZ, 0x1a ;  /* 0x0000000c42097811 */ /* 0x001fe200078fd0ff */
[----:B------:R-:W-:Y:S01]  /*b120*/  IMAD.SHL.U32 R58, R58, 0x10, RZ ;  /* 0x000000103a3a7824 */ /* 0x000fe200078e00ff */
[----:B------:R-:W-:Y:S01]  /*b130*/  FSEL R3, R0, -INF , P2 ;  /* 0xff80000000037808 */ /* 0x000fe20001000000 */
[-C--:B----4-:R-:W-:Y:S01]  /*b140*/  IMAD R0, R7, R46.reuse, RZ ;  /* 0x0000002e07007224 */ /* 0x090fe200078e02ff */
[----:B------:R-:W-:Y:S01]  /*b150*/  LOP3.LUT R2, R2, 0xc0, RZ, 0xc0, !PT ;  /* 0x000000c002027812 */ /* 0x000fe200078ec0ff */
[----:B------:R-:W-:Y:S01]  /*b160*/  IMAD R9, R9, R46, RZ ;  /* 0x0000002e09097224 */ /* 0x000fe200078e02ff */
[----:B---3--:R-:W-:Y:S01]  /*b170*/  IADD3 R54, P0, P2, R5, UR4, R54 ;  /* 0x0000000405367c10 */ /* 0x008fe2000fa1e036 */
[----:B------:R-:W-:Y:S01]  /*b180*/  FFMA R150, R3, 0.69314718246459960938, R150 ;  /* 0x3f31721803967823 */ /* 0x000fe20000000096 */
[----:B------:R-:W-:Y:S01]  /*b190*/  SHF.R.S32.HI R4, RZ, 0x1f, R5 ;  /* 0x0000001fff047819 */ /* 0x000fe20000011405 */
[----:B------:R-:W-:Y:S01]  /*b1a0*/  IMAD R5, R46, 0x4, R0 ;  /* 0x000000042e057824 */ /* 0x000fe200078e0200 */
[----:B------:R-:W-:Y:S01]  /*b1b0*/  IADD3 R115, PT, PT, R2, UR13, R37 ;  /* 0x0000000d02737c10 */ /* 0x000fe2000fffe025 */
[----:B------:R-:W0:Y:S01]  /*b1c0*/  LDSM.16.M88.4 R16, [R39] ;  /* 0x000000002710783b */ /* 0x000e220000000200 */
[----:B------:R-:W-:Y:S01]  /*b1d0*/  IADD3.X R60, PT, PT, R4, UR5, R55, P0, P2 ;  /* 0x00000005043c7c10 */ /* 0x000fe200087e4437 */
[----:B------:R-:W1:Y:S01]  /*b1e0*/  LDCU UR4, c[0x0][0x3ec] ;  /* 0x00007d80ff0477ac */ /* 0x000e620008000800 */
[-C--:B------:R-:W-:Y:S01]  /*b1f0*/  IADD3 R2, P0, PT, R0, R54.reuse, RZ ;  /* 0x0000003600027210 */ /* 0x080fe20007f1e0ff */
[----:B------:R-:W2:Y:S01]  /*b200*/  LDSM.16.M88.4 R12, [R39+0x800] ;  /* 0x00080000270c783b */ /* 0x000ea20000000200 */
[----:B------:R-:W-:-:S02]  /*b210*/  IADD3 R8, P3, PT, R9, R54, RZ ;  /* 0x0000003609087210 */ /* 0x000fc40007f7e0ff */
[----:B------:R-:W-:Y:S01]  /*b220*/  LEA.HI.X.SX32 R3, R0, R60, 0x1, P0 ;  /* 0x0000003c00037211 */ /* 0x000fe200000f0eff */
[----:B------:R-:W-:Y:S01]  /*b230*/  IMAD R0, R46, 0x4, R5 ;  /* 0x000000042e007824 */ /* 0x000fe200078e0205 */
[CC--:B------:R-:W-:Y:S02]  /*b240*/  IADD3 R4, P0, PT, R5.reuse, R54.reuse, RZ ;  /* 0x0000003605047210 */ /* 0x0c0fe40007f1e0ff */
[----:B------:R-:W-:Y:S02]  /*b250*/  LEA.HI R27, R66, 0x1c, RZ, 0x1a ;  /* 0x0000001c421b7811 */ /* 0x000fe400078fd0ff */
[C---:B------:R-:W-:Y:S02]  /*b260*/  IADD3 R6, P2, PT, R0.reuse, R54, RZ ;  /* 0x0000003600067210 */ /* 0x040fe40007f5e0ff */
[-C--:B------:R-:W-:Y:S02]  /*b270*/  LEA.HI.X.SX32 R5, R5, R60.reuse, 0x1, P0 ;  /* 0x0000003c05057211 */ /* 0x080fe400000f0eff */
[-C--:B------:R-:W-:Y:S01]  /*b280*/  LEA.HI.X.SX32 R7, R0, R60.reuse, 0x1, P2 ;  /* 0x0000003c00077211 */ /* 0x080fe200010f0eff */
[----:B------:R-:W-:Y:S01]  /*b290*/  IMAD R0, R46, 0x8, R0 ;  /* 0x000000082e007824 */ /* 0x000fe200078e0200 */
[----:B------:R-:W-:Y:S01]  /*b2a0*/  LEA.HI R31, R66, 0x2c, RZ, 0x1a ;  /* 0x0000002c421f7811 */ /* 0x000fe200078fd0ff */
[----:B-1----:R-:W-:Y:S01]  /*b2b0*/  UIMAD UR4, UR14, UR4, URZ ;  /* 0x000000040e0472a4 */ /* 0x002fe2000f8e02ff */
[----:B------:R-:W-:Y:S01]  /*b2c0*/  LEA.HI.X.SX32 R9, R9, R60, 0x1, P3 ;  /* 0x0000003c09097211 */ /* 0x000fe200018f0eff */
[----:B------:R-:W-:Y:S01]  /*b2d0*/  IMAD R10, R46, 0x4, R0 ;  /* 0x000000042e0a7824 */ /* 0x000fe200078e0200 */
[----:B------:R-:W-:Y:S01]  /*b2e0*/  LEA.HI R29, R66, 0x4c, RZ, 0x1a ;  /* 0x0000004c421d7811 */ /* 0x000fe200078fd0ff */
[----:B------:R-:W-:Y:S01]  /*b2f0*/  USHF.L.U32 UR6, UR4, 0x2, URZ ;  /* 0x0000000204067899 */ /* 0x000fe200080006ff */
[----:B------:R-:W-:Y:S01]  /*b300*/  LOP3.LUT R58, R58, 0xf0, RZ, 0xc0, !PT ;  /* 0x000000f03a3a7812 */ /* 0x000fe200078ec0ff */
[----:B------:R-:W-:Y:S01]  /*b310*/  UIMAD.WIDE UR4, UR4, 0x4, URZ ;  /* 0x00000004040478a5 */ /* 0x000fe2000f8e02ff */
[----:B0-----:R-:W-:-:S02]  /*b320*/  PRMT R11, R16, 0x7770, RZ ;  /* 0x00007770100b7816 */ /* 0x001fc400000000ff */
[C---:B------:R-:W-:Y:S02]  /*b330*/  PRMT R21, R16.reuse, 0x7771, RZ ;  /* 0x0000777110157816 */ /* 0x040fe400000000ff */
[----:B------:R-:W-:Y:S01]  /*b340*/  PRMT R23, R16, 0x7772, RZ ;  /* 0x0000777210177816 */ /* 0x000fe200000000ff */
[----:B------:R0:W-:Y:S01]  /*b350*/  STG.E.U8 desc[UR30][R2.64], R11 ;  /* 0x0000000b02007986 */ /* 0x0001e2000c10111e */
[C---:B--2---:R-:W-:Y:S02]  /*b360*/  PRMT R91, R13.reuse, 0x7770, RZ ;  /* 0x000077700d5b7816 */ /* 0x044fe400000000ff */
[C---:B------:R-:W-:Y:S01]  /*b370*/  PRMT R93, R13.reuse, 0x7771, RZ ;  /* 0x000077710d5d7816 */ /* 0x040fe200000000ff */
[----:B------:R1:W-:Y:S01]  /*b380*/  STG.E.U8 desc[UR30][R4.64], R21 ;  /* 0x0000001504007986 */ /* 0x0003e2000c10111e */
[C---:B------:R-:W-:Y:S02]  /*b390*/  PRMT R95, R13.reuse, 0x7772, RZ ;  /* 0x000077720d5f7816 */ /* 0x040fe400000000ff */
[----:B------:R-:W-:Y:S01]  /*b3a0*/  PRMT R97, R13, 0x7773, RZ ;  /* 0x000077730d617816 */ /* 0x000fe200000000ff */
[----:B------:R2:W-:Y:S01]  /*b3b0*/  STG.E.U8 desc[UR30][R6.64], R23 ;  /* 0x0000001706007986 */ /* 0x0005e2000c10111e */
[----:B------:R-:W-:-:S02]  /*b3c0*/  LEA.HI R13, R66, 0x5c, RZ, 0x1a ;  /* 0x0000005c420d7811 */ /* 0x000fc400078fd0ff */
[----:B------:R-:W-:Y:S01]  /*b3d0*/  PRMT R107, R15, 0x7770, RZ ;  /* 0x000077700f6b7816 */ /* 0x000fe200000000ff */
[-C--:B0-----:R-:W-:Y:S01]  /*b3e0*/  IMAD R2, R27, R46.reuse, RZ ;  /* 0x0000002e1b027224 */ /* 0x081fe200078e02ff */
[----:B------:R-:W-:Y:S01]  /*b3f0*/  PRMT R109, R15, 0x7771, RZ ;  /* 0x000077710f6d7816 */ /* 0x000fe200000000ff */
[-C--:B------:R-:W-:Y:S01]  /*b400*/  IMAD R3, R31, R46.reuse, RZ ;  /* 0x0000002e1f037224 */ /* 0x080fe200078e02ff */
[----:B------:R-:W-:Y:S01]  /*b410*/  PRMT R111, R15, 0x7772, RZ ;  /* 0x000077720f6f7816 */ /* 0x000fe200000000ff */
[-C--:B-1----:R-:W-:Y:S01]  /*b420*/  IMAD R5, R29, R46.reuse, RZ ;  /* 0x0000002e1d057224 */ /* 0x082fe200078e02ff */
[----:B------:R-:W-:Y:S02]  /*b430*/  PRMT R113, R15, 0x7773, RZ ;  /* 0x000077730f717816 */ /* 0x000fe400000000ff */
[----:B------:R-:W-:Y:S01]  /*b440*/  LEA.HI R15, R66, 0x6c, RZ, 0x1a ;  /* 0x0000006c420f7811 */ /* 0x000fe200078fd0ff */
[C---:B--2---:R-:W-:Y:S01]  /*b450*/  IMAD R7, R46.reuse, 0x4, R10 ;  /* 0x000000042e077824 */ /* 0x044fe200078e020a */
[----:B------:R-:W-:Y:S01]  /*b460*/  PRMT R75, R19, 0x7770, RZ ;  /* 0x00007770134b7816 */ /* 0x000fe200000000ff */
[----:B------:R-:W-:Y:S01]  /*b470*/  IMAD R6, R13, R46, RZ ;  /* 0x0000002e0d067224 */ /* 0x000fe200078e02ff */
[C---:B------:R-:W-:Y:S01]  /*b480*/  PRMT R77, R19.reuse, 0x7771, RZ ;  /* 0x00007771134d7816 */ /* 0x040fe200000000ff */
[----:B------:R-:W-:Y:S01]  /*b490*/  IMAD R11, R46, 0x8, R7 ;  /* 0x000000082e0b7824 */ /* 0x000fe200078e0207 */
[----:B------:R-:W-:-:S02]  /*b4a0*/  PRMT R79, R19, 0x7772, RZ ;  /* 0x00007772134f7816 */ /* 0x000fc400000000ff */
[----:B------:R-:W-:Y:S01]  /*b4b0*/  PRMT R81, R19, 0x7773, RZ ;  /* 0x0000777313517816 */ /* 0x000fe200000000ff */
[----:B------:R-:W-:Y:S01]  /*b4c0*/  IMAD R13, R46, 0x4, R11 ;  /* 0x000000042e0d7824 */ /* 0x000fe200078e020b */
[C---:B------:R-:W-:Y:S02]  /*b4d0*/  PRMT R83, R12.reuse, 0x7770, RZ ;  /* 0x000077700c537816 */ /* 0x040fe400000000ff */
[C---:B------:R-:W-:Y:S02]  /*b4e0*/  PRMT R85, R12.reuse, 0x7771, RZ ;  /* 0x000077710c557816 */ /* 0x040fe400000000ff */
[C---:B------:R-:W-:Y:S02]  /*b4f0*/  PRMT R87, R12.reuse, 0x7772, RZ ;  /* 0x000077720c577816 */ /* 0x040fe400000000ff */
[----:B------:R-:W-:Y:S01]  /*b500*/  PRMT R89, R12, 0x7773, RZ ;  /* 0x000077730c597816 */ /* 0x000fe200000000ff */
[----:B------:R-:W-:Y:S01]  /*b510*/  IMAD R12, R15, R46, RZ ;  /* 0x0000002e0f0c7224 */ /* 0x000fe200078e02ff */
[----:B------:R-:W-:Y:S01]  /*b520*/  LEA.HI R19, R66, 0x3c, RZ, 0x1a ;  /* 0x0000003c42137811 */ /* 0x000fe200078fd0ff */
[----:B------:R-:W-:Y:S01]  /*b530*/  IMAD R15, R46, 0x4, R13 ;  /* 0x000000042e0f7824 */ /* 0x000fe200078e020d */
[----:B------:R-:W-:-:S02]  /*b540*/  PRMT R25, R16, 0x7773, RZ ;  /* 0x0000777310197816 */ /* 0x000fc400000000ff */
[----:B------:R-:W-:Y:S01]  /*b550*/  PRMT R59, R17, 0x7770, RZ ;  /* 0x00007770113b7816 */ /* 0x000fe200000000ff */
[----:B------:R-:W-:Y:S01]  /*b560*/  IMAD R4, R19, R46, RZ ;  /* 0x0000002e13047224 */ /* 0x000fe200078e02ff */
[C---:B------:R-:W-:Y:S01]  /*b570*/  PRMT R61, R17.reuse, 0x7771, RZ ;  /* 0x00007771113d7816 */ /* 0x040fe200000000ff */
[C---:B------:R-:W-:Y:S01]  /*b580*/  IMAD R19, R46.reuse, 0x8, R15 ;  /* 0x000000082e137824 */ /* 0x040fe200078e020f */
[C---:B------:R-:W-:Y:S01]  /*b590*/  PRMT R63, R17.reuse, 0x7772, RZ ;  /* 0x00007772113f7816 */ /* 0x040fe200000000ff */
[----:B------:R0:W-:Y:S01]  /*b5a0*/  STG.E.U8 desc[UR30][R8.64], R25 ;  /* 0x0000001908007986 */ /* 0x0001e2000c10111e */
[----:B------:R-:W-:Y:S01]  /*b5b0*/  PRMT R65, R17, 0x7773, RZ ;  /* 0x0000777311417816 */ /* 0x000fe200000000ff */
[----:B------:R-:W-:Y:S01]  /*b5c0*/  IMAD R21, R46, 0x4, R19 ;  /* 0x000000042e157824 */ /* 0x000fe200078e0213 */
[----:B------:R-:W-:Y:S02]  /*b5d0*/  LEA.HI R17, R66, 0x7c, RZ, 0x1a ;  /* 0x0000007c42117811 */ /* 0x000fe400078fd0ff */
[----:B------:R-:W-:Y:S01]  /*b5e0*/  IADD3 R16, P2, PT, R3, R54, RZ ;  /* 0x0000003603107210 */ /* 0x000fe20007f5e0ff */
[----:B------:R-:W-:Y:S01]  /*b5f0*/  IMAD R23, R46, 0x4, R21 ;  /* 0x000000042e177824 */ /* 0x000fe200078e0215 */
[----:B------:R-:W-:-:S02]  /*b600*/  PRMT R99, R14, 0x7770, RZ ;  /* 0x000077700e637816 */ /* 0x000fc400000000ff */
[----:B------:R-:W-:Y:S01]  /*b610*/  PRMT R101, R14, 0x7771, RZ ;  /* 0x000077710e657816 */ /* 0x000fe200000000ff */
[----:B------:R-:W-:Y:S01]  /*b620*/  IMAD R27, R46, 0x8, R23 ;  /* 0x000000082e1b7824 */ /* 0x000fe200078e0217 */
[----:B------:R-:W-:Y:S02]  /*b630*/  PRMT R103, R14, 0x7772, RZ ;  /* 0x000077720e677816 */ /* 0x000fe400000000ff */
[----:B0-----:R-:W-:Y:S02]  /*b640*/  IADD3 R8, P0, PT, R2, R54, RZ ;  /* 0x0000003602087210 */ /* 0x001fe40007f1e0ff */
[----:B------:R-:W-:Y:S01]  /*b650*/  PRMT R105, R14, 0x7773, RZ ;  /* 0x000077730e697816 */ /* 0x000fe200000000ff */
[----:B------:R-:W-:Y:S01]  /*b660*/  IMAD R14, R17, R46, RZ ;  /* 0x0000002e110e7224 */ /* 0x000fe200078e02ff */
[-C--:B------:R-:W-:Y:S02]  /*b670*/  LEA.HI.X.SX32 R9, R2, R60.reuse, 0x1, P0 ;  /* 0x0000003c02097211 */ /* 0x080fe400000f0eff */
[----:B------:R-:W-:-:S02]  /*b680*/  LEA.HI.X.SX32 R17, R3, R60, 0x1, P2 ;  /* 0x0000003c03117211 */ /* 0x000fc400010f0eff */
[-C--:B------:R-:W-:Y:S02]  /*b690*/  IADD3 R2, P2, PT, R0, R54.reuse, RZ ;  /* 0x0000003600027210 */ /* 0x080fe40007f5e0ff */
[----:B------:R-:W-:Y:S02]  /*b6a0*/  IADD3 R24, P3, PT, R4, R54, RZ ;  /* 0x0000003604187210 */ /* 0x000fe40007f7e0ff */
[----:B------:R-:W-:Y:S01]  /*b6b0*/  LEA.HI.X.SX32 R3, R0, R60, 0x1, P2 ;  /* 0x0000003c00037211 */ /* 0x000fe200010f0eff */
[----:B------:R-:W-:Y:S01]  /*b6c0*/  IMAD R0, R46, 0x4, R27 ;  /* 0x000000042e007824 */ /* 0x000fe200078e021b */
[C---:B------:R-:W-:Y:S02]  /*b6d0*/  IADD3 R32, P4, PT, R5.reuse, R54, RZ ;  /* 0x0000003605207210 */ /* 0x040fe40007f9e0ff */
[----:B------:R-:W-:Y:S01]  /*b6e0*/  LEA.HI.X.SX32 R25, R4, R60, 0x1, P3 ;  /* 0x0000003c04197211 */ /* 0x000fe200018f0eff */
[----:B------:R-:W-:Y:S01]  /*b6f0*/  IMAD R31, R46, 0x4, R0 ;  /* 0x000000042e1f7824 */ /* 0x000fe200078e0200 */
[-C--:B------:R-:W-:Y:S01]  /*b700*/  IADD3 R48, P6, PT, R12, R54.reuse, RZ ;  /* 0x000000360c307210 */ /* 0x080fe20007fde0ff */
[----:B------:R0:W-:Y:S01]  /*b710*/  STG.E.U8 desc[UR30][R2.64], R59 ;  /* 0x0000003b02007986 */ /* 0x0001e2000c10111e */
[----:B------:R-:W-:Y:S01]  /*b720*/  IADD3 R4, P3, PT, R10, R54, RZ ;  /* 0x000000360a047210 */ /* 0x000fe20007f7e0ff */
[----:B------:R-:W-:Y:S01]  /*b730*/  IMAD R35, R46, 0x8, R31 ;  /* 0x000000082e237824 */ /* 0x000fe200078e021f */
[----:B------:R-:W-:-:S02]  /*b740*/  LEA.HI.X.SX32 R33, R5, R60, 0x1, P4 ;  /* 0x0000003c05217211 */ /* 0x000fc400020f0eff */
[-C--:B------:R-:W-:Y:S01]  /*b750*/  LEA.HI.X.SX32 R49, R12, R60.reuse, 0x1, P6 ;  /* 0x0000003c0c317211 */ /* 0x080fe200030f0eff */
[----:B------:R-:W-:Y:S01]  /*b760*/  IMAD R37, R46, 0x4, R35 ;  /* 0x000000042e257824 */ /* 0x000fe200078e0223 */
[----:B------:R-:W-:Y:S02]  /*b770*/  LEA.HI.X.SX32 R5, R10, R60, 0x1, P3 ;  /* 0x0000003c0a057211 */ /* 0x000fe400018f0eff */
[CC--:B------:R-:W-:Y:S01]  /*b780*/  IADD3 R12, P3, PT, R13.reuse, R54.reuse, RZ ;  /* 0x000000360d0c7210 */ /* 0x0c0fe20007f7e0ff */
[----:B------:R-:W-:Y:S01]  /*b790*/  IMAD R39, R46, 0x4, R37 ;  /* 0x000000042e277824 */ /* 0x000fe200078e0225 */
[-C--:B------:R-:W-:Y:S01]  /*b7a0*/  IADD3 R40, P5, PT, R6, R54.reuse, RZ ;  /* 0x0000003606287210 */ /* 0x080fe20007fbe0ff */
[----:B------:R-:W-:Y:S01]  /*b7b0*/  STG.E.U8 desc[UR30][R4.64], R61 ;  /* 0x0000003d04007986 */ /* 0x000fe2000c10111e */
[----:B------:R-:W-:Y:S01]  /*b7c0*/  IADD3 R56, P0, PT, R14, R54, RZ ;  /* 0x000000360e387210 */ /* 0x000fe20007f1e0ff */
[----:B------:R-:W-:Y:S01]  /*b7d0*/  IMAD R43, R46, 0x8, R39 ;  /* 0x000000082e2b7824 */ /* 0x000fe200078e0227 */
[----:B------:R-:W-:Y:S01]  /*b7e0*/  LEA.HI.X.SX32 R13, R13, R60, 0x1, P3 ;  /* 0x0000003c0d0d7211 */ /* 0x000fe200018f0eff */
[----:B0-----:R-:W-:Y:S01]  /*b7f0*/  IMAD.SHL.U32 R3, R62, 0x4, RZ ;  /* 0x000000043e037824 */ /* 0x001fe200078e00ff */
[----:B------:R-:W-:-:S02]  /*b800*/  IADD3 R20, P3, PT, R21, R54, RZ ;  /* 0x0000003615147210 */ /* 0x000fc40007f7e0ff */
[-C--:B------:R-:W-:Y:S02]  /*b810*/  LEA.HI.X.SX32 R41, R6, R60.reuse, 0x1, P5 ;  /* 0x0000003c06297211 */ /* 0x080fe400028f0eff */
[----:B------:R-:W-:Y:S02]  /*b820*/  LEA.HI.X.SX32 R57, R14, R60, 0x1, P0 ;  /* 0x0000003c0e397211 */ /* 0x000fe400000f0eff */
[-C--:B------:R-:W-:Y:S02]  /*b830*/  IADD3 R6, P0, PT, R7, R54.reuse, RZ ;  /* 0x0000003607067210 */ /* 0x080fe40007f1e0ff */
[----:B------:R-:W-:Y:S02]  /*b840*/  IADD3 R10, P2, PT, R11, R54, RZ ;  /* 0x000000360b0a7210 */ /* 0x000fe40007f5e0ff */
[----:B------:R-:W-:Y:S02]  /*b850*/  LEA.HI.X.SX32 R21, R21, R60, 0x1, P3 ;  /* 0x0000003c15157211 */ /* 0x000fe400018f0eff */
[----:B------:R-:W-:-:S02]  /*b860*/  IADD3 R28, P3, PT, R0, R54, RZ ;  /* 0x00000036001c7210 */ /* 0x000fc40007f7e0ff */
[----:B------:R-:W-:Y:S02]  /*b870*/  LEA.HI.X.SX32 R7, R7, R60, 0x1, P0 ;  /* 0x0000003c07077211 */ /* 0x000fe400000f0eff */
[----:B------:R-:W-:Y:S02]  /*b880*/  IADD3 R14, P0, PT, R15, R54, RZ ;  /* 0x000000360f0e7210 */ /* 0x000fe40007f1e0ff */
[C---:B------:R-:W-:Y:S01]  /*b890*/  PRMT R67, R18.reuse, 0x7770, RZ ;  /* 0x0000777012437816 */ /* 0x040fe200000000ff */
[----:B------:R0:W-:Y:S01]  /*b8a0*/  STG.E.U8 desc[UR30][R6.64], R63 ;  /* 0x0000003f06007986 */ /* 0x0001e2000c10111e */
[C---:B------:R-:W-:Y:S02]  /*b8b0*/  PRMT R69, R18.reuse, 0x7771, RZ ;  /* 0x0000777112457816 */ /* 0x040fe400000000ff */
[C---:B------:R-:W-:Y:S01]  /*b8c0*/  PRMT R71, R18.reuse, 0x7772, RZ ;  /* 0x0000777212477816 */ /* 0x040fe200000000ff */
[----:B------:R-:W-:Y:S01]  /*b8d0*/  STG.E.U8 desc[UR30][R8.64], R65 ;  /* 0x0000004108007986 */ /* 0x000fe2000c10111e */
[----:B------:R-:W-:-:S02]  /*b8e0*/  PRMT R73, R18, 0x7773, RZ ;  /* 0x0000777312497816 */ /* 0x000fc400000000ff */
[----:B------:R-:W-:Y:S02]  /*b8f0*/  LEA.HI.X.SX32 R11, R11, R60, 0x1, P2 ;  /* 0x0000003c0b0b7211 */ /* 0x000fe400010f0eff */
[----:B------:R-:W-:Y:S02]  /*b900*/  IADD3 R18, P2, PT, R19, R54, RZ ;  /* 0x0000003613127210 */ /* 0x000fe40007f5e0ff */
[-C--:B------:R-:W-:Y:S01]  /*b910*/  LEA.HI.X.SX32 R29, R0, R60.reuse, 0x1, P3 ;  /* 0x0000003c001d7211 */ /* 0x080fe200018f0eff */
[C---:B------:R-:W-:Y:S01]  /*b920*/  IMAD R0, R46.reuse, 0x4, R43 ;  /* 0x000000042e007824 */ /* 0x040fe200078e022b */
[----:B------:R-:W-:Y:S01]  /*b930*/  LEA.HI.X.SX32 R15, R15, R60, 0x1, P0 ;  /* 0x0000003c0f0f7211 */ /* 0x000fe200000f0eff */
[----:B------:R-:W-:Y:S01]  /*b940*/  STG.E.U8 desc[UR30][R10.64], R67 ;  /* 0x000000430a007986 */ /* 0x000fe2000c10111e */
[----:B------:R-:W-:Y:S01]  /*b950*/  IADD3 R22, P0, PT, R23, R54, RZ ;  /* 0x0000003617167210 */ /* 0x000fe20007f1e0ff */
[C---:B------:R-:W-:Y:S01]  /*b960*/  IMAD R47, R46.reuse, 0x4, R0 ;  /* 0x000000042e2f7824 */ /* 0x040fe200078e0200 */
[----:B------:R-:W-:Y:S01]  /*b970*/  LEA.HI.X.SX32 R19, R19, R60, 0x1, P2 ;  /* 0x0000003c13137211 */ /* 0x000fe200010f0eff */
[----:B------:R-:W-:Y:S01]  /*b980*/  STG.E.U8 desc[UR30][R12.64], R69 ;  /* 0x000000450c007986 */ /* 0x000fe2000c10111e */
[----:B------:R-:W-:Y:S01]  /*b990*/  IADD3 R26, P2, PT, R27, R54, RZ ;  /* 0x000000361b1a7210 */ /* 0x000fe20007f5e0ff */
[C---:B------:R-:W-:Y:S01]  /*b9a0*/  IMAD R51, R46.reuse, 0x8, R47 ;  /* 0x000000082e337824 */ /* 0x040fe200078e022f */
[----:B------:R-:W-:Y:S01]  /*b9b0*/  LEA.HI.X.SX32 R23, R23, R60, 0x1, P0 ;  /* 0x0000003c17177211 */ /* 0x000fe200000f0eff */
[----:B------:R-:W-:Y:S01]  /*b9c0*/  STG.E.U8 desc[UR30][R14.64], R71 ;  /* 0x000000470e007986 */ /* 0x000fe2000c10111e */
[-C--:B------:R-:W-:Y:S01]  /*b9d0*/  IADD3 R36, P3, PT, R37, R54.reuse, RZ ;  /* 0x0000003625247210 */ /* 0x080fe20007f7e0ff */
[----:B------:R-:W-:Y:S01]  /*b9e0*/  IMAD R53, R46, 0x4, R51 ;  /* 0x000000042e357824 */ /* 0x000fe200078e0233 */
[----:B------:R-:W-:Y:S01]  /*b9f0*/  IADD3 R30, P0, PT, R31, R54, RZ ;  /* 0x000000361f1e7210 */ /* 0x000fe20007f1e0ff */
[----:B------:R-:W-:Y:S01]  /*ba00*/  STG.E.U8 desc[UR30][R16.64], R73 ;  /* 0x0000004910007986 */ /* 0x000fe2000c10111e */
[----:B------:R-:W-:Y:S01]  /*ba10*/  LEA.HI.X.SX32 R27, R27, R60, 0x1, P2 ;  /* 0x0000003c1b1b7211 */ /* 0x000fe200010f0eff */
[----:B0-----:R-:W0:Y:S01]  /*ba20*/  LDC.64 R6, c[0x0][0x3a0] ;  /* 0x0000e800ff067b82 */ /* 0x001e220000000a00 */
[----:B------:R-:W-:Y:S01]  /*ba30*/  IADD3 R34, P2, PT, R35, R54, RZ ;  /* 0x0000003623227210 */ /* 0x000fe20007f5e0ff */
[----:B------:R-:W-:Y:S01]  /*ba40*/  STG.E.U8 desc[UR30][R18.64], R75 ;  /* 0x0000004b12007986 */ /* 0x000fe2000c10111e */
[----:B------:R-:W-:-:S02]  /*ba50*/  LEA.HI.X.SX32 R37, R37, R60, 0x1, P3 ;  /* 0x0000003c25257211 */ /* 0x000fc400018f0eff */
[----:B------:R-:W-:Y:S01]  /*ba60*/  LEA.HI.X.SX32 R31, R31, R60, 0x1, P0 ;  /* 0x0000003c1f1f7211 */ /* 0x000fe200000f0eff */
[----:B------:R-:W-:Y:S01]  /*ba70*/  STG.E.U8 desc[UR30][R20.64], R77 ;  /* 0x0000004d14007986 */ /* 0x000fe2000c10111e */
[CC--:B------:R-:W-:Y:S02]  /*ba80*/  IADD3 R44, P3, PT, R0.reuse, R54.reuse, RZ ;  /* 0x00000036002c7210 */ /* 0x0c0fe40007f7e0ff */
[----:B------:R-:W-:Y:S01]  /*ba90*/  IADD3 R38, P0, PT, R39, R54, RZ ;  /* 0x0000003627267210 */ /* 0x000fe20007f1e0ff */
[----:B------:R-:W-:Y:S01]  /*baa0*/  STG.E.U8 desc[UR30][R22.64], R79 ;  /* 0x0000004f16007986 */ /* 0x000fe2000c10111e */
[----:B------:R-:W-:Y:S02]  /*bab0*/  LEA.HI.X.SX32 R35, R35, R60, 0x1, P2 ;  /* 0x0000003c23237211 */ /* 0x000fe400010f0eff */
[----:B------:R-:W-:Y:S01]  /*bac0*/  IADD3 R42, P2, PT, R43, R54, RZ ;  /* 0x000000362b2a7210 */ /* 0x000fe20007f5e0ff */
[----:B------:R-:W-:Y:S01]  /*bad0*/  STG.E.U8 desc[UR30][R24.64], R81 ;  /* 0x0000005118007986 */ /* 0x000fe2000c10111e */
[-C--:B------:R-:W-:Y:S01]  /*bae0*/  LEA.HI.X.SX32 R45, R0, R60.reuse, 0x1, P3 ;  /* 0x0000003c002d7211 */ /* 0x080fe200018f0eff */
[----:B------:R-:W-:Y:S01]  /*baf0*/  IMAD R0, R46, 0x4, R53 ;  /* 0x000000042e007824 */ /* 0x000fe200078e0235 */
[----:B------:R-:W-:Y:S01]  /*bb00*/  LEA.HI.X.SX32 R39, R39, R60, 0x1, P0 ;  /* 0x0000003c27277211 */ /* 0x000fe200000f0eff */
[----:B------:R-:W-:Y:S01]  /*bb10*/  STG.E.U8 desc[UR30][R26.64], R83 ;  /* 0x000000531a007986 */ /* 0x000fe2000c10111e */
[----:B------:R-:W-:-:S02]  /*bb20*/  IADD3 R46, P0, PT, R47, R54, RZ ;  /* 0x000000362f2e7210 */ /* 0x000fc40007f1e0ff */
[----:B------:R-:W-:Y:S01]  /*bb30*/  LEA.HI.X.SX32 R43, R43, R60, 0x1, P2 ;  /* 0x0000003c2b2b7211 */ /* 0x000fe200010f0eff */
[----:B------:R-:W-:Y:S01]  /*bb40*/  STG.E.U8 desc[UR30][R28.64], R85 ;  /* 0x000000551c007986 */ /* 0x000fe2000c10111e */
[-C--:B------:R-:W-:Y:S02]  /*bb50*/  IADD3 R50, P2, PT, R51, R54.reuse, RZ ;  /* 0x0000003633327210 */ /* 0x080fe40007f5e0ff */
[-C--:B------:R-:W-:Y:S01]  /*bb60*/  IADD3 R52, P3, PT, R53, R54.reuse, RZ ;  /* 0x0000003635347210 */ /* 0x080fe20007f7e0ff */
[----:B------:R-:W-:Y:S01]  /*bb70*/  STG.E.U8 desc[UR30][R30.64], R87 ;  /* 0x000000571e007986 */ /* 0x000fe2000c10111e */
[----:B------:R-:W-:Y:S02]  /*bb80*/  IADD3 R54, P4, PT, R0, R54, RZ ;  /* 0x0000003600367210 */ /* 0x000fe40007f9e0ff */
[-C--:B------:R-:W-:Y:S01]  /*bb90*/  LEA.HI.X.SX32 R47, R47, R60.reuse, 0x1, P0 ;  /* 0x0000003c2f2f7211 */ /* 0x080fe200000f0eff */
[----:B------:R-:W-:Y:S01]  /*bba0*/  STG.E.U8 desc[UR30][R32.64], R89 ;  /* 0x0000005920007986 */ /* 0x000fe2000c10111e */
[----:B------:R-:W-:-:S02]  /*bbb0*/  LEA.HI.X.SX32 R51, R51, R60, 0x1, P2 ;  /* 0x0000003c33337211 */ /* 0x000fc400010f0eff */
[-C--:B------:R-:W-:Y:S01]  /*bbc0*/  LEA.HI.X.SX32 R53, R53, R60.reuse, 0x1, P3 ;  /* 0x0000003c35357211 */ /* 0x080fe200018f0eff */
[----:B------:R-:W-:Y:S01]  /*bbd0*/  STG.E.U8 desc[UR30][R34.64], R91 ;  /* 0x0000005b22007986 */ /* 0x000fe2000c10111e */
[----:B------:R-:W-:Y:S02]  /*bbe0*/  LEA.HI.X.SX32 R55, R0, R60, 0x1, P4 ;  /* 0x0000003c00377211 */ /* 0x000fe400020f0eff */
[----:B------:R-:W-:Y:S01]  /*bbf0*/  LOP3.LUT R0, R66, 0xff, RZ, 0xc0, !PT ;  /* 0x000000ff42007812 */ /* 0x000fe200078ec0ff */
[----:B------:R-:W-:Y:S01]  /*bc00*/  STG.E.U8 desc[UR30][R36.64], R93 ;  /* 0x0000005d24007986 */ /* 0x000fe2000c10111e */
[----:B0-----:R-:W-:Y:S02]  /*bc10*/  IADD3 R2, P2, P3, R3, UR6, R6 ;  /* 0x0000000603027c10 */ /* 0x001fe4000fb5e006 */
[----:B------:R-:W-:Y:S01]  /*bc20*/  ISETP.GE.U32.AND P0, PT, R0, 0x40, PT ;  /* 0x000000400000780c */ /* 0x000fe20003f06070 */
[----:B------:R-:W-:Y:S01]  /*bc30*/  STG.E.U8 desc[UR30][R38.64], R95 ;  /* 0x0000005f26007986 */ /* 0x000fe2000c10111e */
[----:B------:R-:W-:-:S03]  /*bc40*/  IMAD.HI R0, R62, 0x4, RZ ;  /* 0x000000043e007827 */ /* 0x000fc600078e02ff */
[----:B------:R-:W-:Y:S02]  /*bc50*/  STG.E.U8 desc[UR30][R40.64], R97 ;  /* 0x0000006128007986 */ /* 0x000fe4000c10111e */
[----:B------:R-:W-:Y:S02]  /*bc60*/  IADD3.X R3, PT, PT, R0, UR5, R7, P2, P3 ;  /* 0x0000000500037c10 */ /* 0x000fe400097e6407 */
[----:B------:R-:W-:Y:S04]  /*bc70*/  STG.E.U8 desc[UR30][R42.64], R99 ;  /* 0x000000632a007986 */ /* 0x000fe8000c10111e */
[----:B------:R-:W-:Y:S04]  /*bc80*/  STG.E.U8 desc[UR30][R44.64], R101 ;  /* 0x000000652c007986 */ /* 0x000fe8000c10111e */
[----:B------:R-:W-:Y:S04]  /*bc90*/  STG.E.U8 desc[UR30][R46.64], R103 ;  /* 0x000000672e007986 */ /* 0x000fe8000c10111e */
[----:B------:R-:W-:Y:S04]  /*bca0*/  STG.E.U8 desc[UR30][R48.64], R105 ;  /* 0x0000006930007986 */ /* 0x000fe8000c10111e */
[----:B------:R-:W-:Y:S04]  /*bcb0*/  STG.E.U8 desc[UR30][R50.64], R107 ;  /* 0x0000006b32007986 */ /* 0x000fe8000c10111e */
[----:B------:R-:W-:Y:S04]  /*bcc0*/  STG.E.U8 desc[UR30][R52.64], R109 ;  /* 0x0000006d34007986 */ /* 0x000fe8000c10111e */
[----:B------:R-:W-:Y:S04]  /*bcd0*/  STG.E.U8 desc[UR30][R54.64], R111 ;  /* 0x0000006f36007986 */ /* 0x000fe8000c10111e */
[----:B------:R-:W-:Y:S01]  /*bce0*/  STG.E.U8 desc[UR30][R56.64], R113 ;  /* 0x0000007138007986 */ /* 0x000fe2000c10111e */
[----:B------:R-:W-:Y:S06]  /*bcf0*/  BAR.SYNC.DEFER_BLOCKING 0x0 ;  /* 0x0000000000007b1d */ /* 0x000fec0000010000 */
[----:B------:R-:W-:Y:S02]  /*bd00*/  STSM.16.M88 [R115], R150 ;  /* 0x0000009673007844 */ /* 0x000fe40000000000 */
[----:B------:R-:W-:Y:S06]  /*bd10*/  BAR.SYNC.DEFER_BLOCKING 0x0 ;  /* 0x0000000000007b1d */ /* 0x000fec0000010000 */
[----:B------:R-:W0:Y:S04]  /*bd20*/  LDSM.16.M88 R5, [R58+UR13] ;  /* 0x0000000d3a05783b */ /* 0x000e280008000000 */
[----:B0-----:R0:W-:Y:S01]  /*bd30*/  @!P0 STG.E desc[UR30][R2.64], R5 ;  /* 0x0000000502008986 */ /* 0x0011e2000c10191e */
[----:B------:R-:W-:Y:S06]  /*bd40*/  BAR.SYNC.DEFER_BLOCKING 0x0 ;  /* 0x0000000000007b1d */ /* 0x000fec0000010000 */
[----:B------:R-:W-:Y:S05]  /*bd50*/  @P1 BRA `(.L_x_19) ;  /* 0x0000000000a01947 */ /* 0x000fea0003800000 */
[----:B------:R-:W1:Y:S01]  /*bd60*/  S2UR UR5, SR_CgaCtaId ;  /* 0x00000000000579c3 */ /* 0x000e620000008800 */
[----:B------:R-:W-:Y:S01]  /*bd70*/  NOP ;  /* 0x0000000000007918 */ /* 0x000fe20000000000 */
[----:B------:R-:W-:Y:S01]  /*bd80*/  UMOV UR4, 0x50 ;  /* 0x0000005000047882 */ /* 0x000fe20000000000 */
[----:B------:R-:W-:Y:S02]  /*bd90*/  IMAD.U32 R0, RZ, RZ, UR12 ;  /* 0x0000000cff007e24 */ /* 0x000fe4000f8e00ff */
[----:B0-----:R-:W-:Y:S02]  /*bda0*/  IMAD.MOV.U32 R3, RZ, RZ, 0xf ;  /* 0x0000000fff037424 */ /* 0x001fe400078e00ff */
[----:B------:R-:W-:Y:S01]  /*bdb0*/  IMAD.MOV.U32 R7, RZ, RZ, 0x1 ;  /* 0x00000001ff077424 */ /* 0x000fe200078e00ff */
[----:B------:R-:W-:-:S04]  /*bdc0*/  LOP3.LUT R0, R0, 0xffff, RZ, 0xc0, !PT ;  /* 0x0000ffff00007812 */ /* 0x000fc800078ec0ff */
[----:B------:R-:W-:-:S05]  /*bdd0*/  SHF.R.U32.HI R0, RZ, 0x5, R0 ;  /* 0x00000005ff007819 */ /* 0x000fca0000011600 */
[----:B------:R-:W-:Y:S01]  /*bde0*/  VIADD R2, R0, 0x10 ;  /* 0x0000001000027836 */ /* 0x000fe20000000000 */
[----:B------:R-:W-:Y:S01]  /*bdf0*/  SHF.L.U32 R0, R3, R0, RZ ;  /* 0x0000000003007219 */ /* 0x000fe200000006ff */
[----:B-1----:R-:W-:-:S03]  /*be00*/  ULEA UR6, UR5, UR4, 0x18 ;  /* 0x0000000405067291 */ /* 0x002fc6000f8ec0ff */
[----:B------:R-:W-:-:S04]  /*be10*/  SHF.L.U32 R3, R7, R2, RZ ;  /* 0x0000000207037219 */ /* 0x000fc800000006ff */
[----:B------:R-:W-:Y:S02]  /*be20*/  LOP3.LUT R0, R3, R0, RZ, 0xfc, !PT ;  /* 0x0000000003007212 */ /* 0x000fe400078efcff */
[----:B------:R-:W0:Y:S02]  /*be30*/  LDS R5, [UR6] ;  /* 0x00000006ff057984 */ /* 0x000e240008000800 */
[C---:B------:R-:W-:Y:S02]  /*be40*/  LOP3.LUT R2, R0.reuse, 0xffff, RZ, 0xc0, !PT ;  /* 0x0000ffff00027812 */ /* 0x040fe400078ec0ff */
[----:B0-----:R-:W-:-:S04]  /*be50*/  LOP3.LUT R3, R0, 0xffff, R5, 0x80, !PT ;  /* 0x0000ffff00037812 */ /* 0x001fc800078e8005 */
[----:B------:R-:W-:-:S13]  /*be60*/  ISETP.NE.AND P0, PT, R3, R2, PT ;  /* 0x000000020300720c */ /* 0x000fda0003f05270 */
[----:B------:R-:W-:Y:S05]  /*be70*/  @P0 BRA `(.L_x_20) ;  /* 0x0000000000500947 */ /* 0x000fea0003800000 */
[----:B------:R-:W-:Y:S02]  /*be80*/  SHF.R.U32.HI R5, RZ, 0x10, R5 ;  /* 0x00000010ff057819 */ /* 0x000fe40000011605 */
[----:B------:R-:W-:-:S04]  /*be90*/  SHF.R.U32.HI R2, RZ, 0x10, R0 ;  /* 0x00000010ff027819 */ /* 0x000fc80000011600 */
[----:B------:R-:W-:-:S04]  /*bea0*/  LOP3.LUT R5, R5, R2, RZ, 0xc0, !PT ;  /* 0x0000000205057212 */ /* 0x000fc800078ec0ff */
[----:B------:R-:W-:-:S13]  /*beb0*/  ISETP.NE.AND P0, PT, R5, R2, PT ;  /* 0x000000020500720c */ /* 0x000fda0003f05270 */
[----:B------:R-:W-:Y:S05]  /*bec0*/  @P0 BRA `(.L_x_21) ;  /* 0x0000000000300947 */ /* 0x000fea0003800000 */
[----:B------:R-:W-:Y:S01]  /*bed0*/  R2UR UR4, R0 ;  /* 0x00000000000472ca */ /* 0x000fe200000e0000 */
[----:B------:R-:W-:Y:S01]  /*bee0*/  VOTEU.ANY UR5, UPT, PT ;  /* 0x0000000000057886 */ /* 0x000fe200038e0100 */
[----:B------:R-:W0:Y:S01]  /*bef0*/  S2R R0, SR_LANEID ;  /* 0x0000000000007919 */ /* 0x000e220000000000 */
[----:B------:R-:W-:-:S10]  /*bf00*/  UFLO.U32 UR5, UR5 ;  /* 0x00000005000572bd */ /* 0x000fd400080e0000 */
[----:B------:R-:W-:-:S06]  /*bf10*/  ULOP3.LUT UR4, URZ, UR4, URZ, 0x33, !UPT ;  /* 0x00000004ff047292 */ /* 0x000fcc000f8e33ff */
[----:B------:R-:W-:-:S04]  /*bf20*/  IMAD.U32 R2, RZ, RZ, UR4 ;  /* 0x00000004ff027e24 */ /* 0x000fc8000f8e00ff */
[----:B------:R-:W1:Y:S02]  /*bf30*/  REDUX UR7, R2 ;  /* 0x00000000020773c4 */ /* 0x000e640000000000 */
[----:B------:R2:W-:Y:S01]  /*bf40*/  UTCATOMSWS.AND URZ, UR4 ;  /* 0x0000000400ff79e3 */ /* 0x0005e20008000000 */
[----:B0-----:R-:W-:Y:S01]  /*bf50*/  ISETP.EQ.U32.AND P0, PT, R0, UR5, PT ;  /* 0x0000000500007c0c */ /* 0x001fe2000bf02070 */
[----:B-1----:R-:W-:-:S12]  /*bf60*/  IMAD.U32 R0, RZ, RZ, UR7 ;  /* 0x00000007ff007e24 */ /* 0x002fd8000f8e00ff */
[----:B------:R2:W-:Y:S01]  /*bf70*/  @P0 ATOMS.AND RZ, [UR6], R0 ;  /* 0x00000000ffff098c */ /* 0x0005e2000a800006 */
[----:B------:R-:W-:Y:S05]  /*bf80*/  BRA `(.L_x_19) ;  /* 0x0000000000147947 */ /* 0x000fea0003800000 */
.L_x_21:
[----:B------:R-:W-:-:S07]  /*bf90*/  MOV R2, 0xbfb0 ;  /* 0x0000bfb000027802 */ /* 0x000fce0000000f00 */
[----:B-----5:R-:W-:Y:S05]  /*bfa0*/  CALL.REL.NOINC `($__internal_0_$__cuda_sm10x_tcgen05_guardrail_trap_col_being_dealloced_not_returned_by_alloc) ;  /* 0x0000000000447944 */ /* 0x020fea0003c00000 */
[----:B------:R-:W-:Y:S05]  /*bfb0*/  BRA `(.L_x_19) ;  /* 0x0000000000087947 */ /* 0x000fea0003800000 */
.L_x_20:
[----:B------:R-:W-:-:S07]  /*bfc0*/  MOV R2, 0xbfe0 ;  /* 0x0000bfe000027802 */ /* 0x000fce0000000f00 */
[----:B-----5:R-:W-:Y:S05]  /*bfd0*/  CALL.REL.NOINC `($__internal_2_$__cuda_sm10x_tcgen05_guardrail_trap_unallocated_columns_being_dealloced) ;  /* 0x0000000000507944 */ /* 0x020fea0003c00000 */
.L_x_19:
[----:B------:R-:W-:Y:S01]  /*bfe0*/  NOP ;  /* 0x0000000000007918 */ /* 0x000fe20000000000 */
[----:B--2---:R-:W-:Y:S05]  /*bff0*/  EXIT ;  /* 0x000000000000794d */ /* 0x004fea0003800000 */
.L_x_8:
[----:B------:R-:W1:Y:S02]  /*c000*/  SYNCS.PHASECHK.TRANS64.TRYWAIT P0, [UR13+0x4000], RZ ;  /* 0x004000ffff0075a7 */ /* 0x000e64000800110d */
[----:B-1----:R-:W-:Y:S05]  /*c010*/  @!P0 BRA `(.L_x_8) ;  /* 0xfffffffc00f88947 */ /* 0x002fea000383ffff */
[----:B------:R-:W-:Y:S05]  /*c020*/  BRA `(.L_x_7) ;  /* 0xffffff6c00d47947 */ /* 0x000fea000383ffff */
.L_x_13:
[----:B------:R-:W1:Y:S02]  /*c030*/  SYNCS.PHASECHK.TRANS64.TRYWAIT P3, [UR13+0x10010], RZ ;  /* 0x010010ffff0075a7 */ /* 0x000e64000806110d */
[----:B-1----:R-:W-:Y:S05]  /*c040*/  @!P3 BRA `(.L_x_13) ;  /* 0xfffffffc00f8b947 */ /* 0x002fea000383ffff */
[----:B------:R-:W-:Y:S05]  /*c050*/  BRA `(.L_x_22) ;  /* 0xffffffb800947947 */ /* 0x000fea000383ffff */
.L_x_14:
[----:B------:R-:W0:Y:S02]  /*c060*/  SYNCS.PHASECHK.TRANS64.TRYWAIT P3, [UR15], R21 ;  /* 0x00000015ff0075a7 */ /* 0x000e24000806110f */
[----:B0-----:R-:W-:Y:S05]  /*c070*/  @!P3 BRA `(.L_x_14) ;  /* 0xfffffffc00f8b947 */ /* 0x001fea000383ffff */
[----:B------:R-:W-:Y:S05]  /*c080*/  BRA `(.L_x_23) ;  /* 0xffffffc800107947 */ /* 0x000fea000383ffff */
.L_x_18:
[----:B------:R-:W0:Y:S02]  /*c090*/  SYNCS.PHASECHK.TRANS64.TRYWAIT P0, [UR15], R0 ;  /* 0x00000000ff0075a7 */ /* 0x000e24000800110f */
[----:B0-----:R-:W-:Y:S05]  /*c0a0*/  @!P0 BRA `(.L_x_18) ;  /* 0xfffffffc00f88947 */ /* 0x001fea000383ffff */
[----:B------:R-:W-:Y:S05]  /*c0b0*/  BRA `(.L_x_17) ;  /* 0xffffffe000147947 */ /* 0x000fea000383ffff */
        .weak           $__internal_0_$__cuda_sm10x_tcgen05_guardrail_trap_col_being_dealloced_not_returned_by_alloc
        .type           $__internal_0_$__cuda_sm10x_tcgen05_guardrail_trap_col_being_dealloced_not_returned_by_alloc,@function
        .size           $__internal_0_$__cuda_sm10x_tcgen05_guardrail_trap_col_being_dealloced_not_returned_by_alloc,($__internal_1_$__cuda_sm10x_tcgen05_guardrail_trap_phase_invalid_during_alloc - $__internal_0_$__cuda_sm10x_tcgen05_guardrail_trap_col_being_dealloced_not_returned_by_alloc)
$__internal_0_$__cuda_sm10x_tcgen05_guardrail_trap_col_being_dealloced_not_returned_by_alloc:
[----:B------:R-:W-:Y:S05]  /*c0c0*/  BPT.TRAP 0x1 ;  /* 0x000000040000795c */ /* 0x000fea0000300000 */
[----:B------:R-:W-:-:S04]  /*c0d0*/  IMAD.MOV.U32 R3, RZ, RZ, 0x0 ;  /* 0x00000000ff037424 */ /* 0x000fc800078e00ff */
[----:B------:R-:W-:Y:S05]  /*c0e0*/  RET.REL.NODEC R2 `(attn_fwd) ;  /* 0xffffff3c02c47950 */ /* 0x000fea0003c3ffff */
        .weak           $__internal_1_$__cuda_sm10x_tcgen05_guardrail_trap_phase_invalid_during_alloc
        .type           $__internal_1_$__cuda_sm10x_tcgen05_guardrail_trap_phase_invalid_during_alloc,@function
        .size           $__internal_1_$__cuda_sm10x_tcgen05_guardrail_trap_phase_invalid_during_alloc,($__internal_2_$__cuda_sm10x_tcgen05_guardrail_trap_unallocated_columns_being_dealloced - $__internal_1_$__cuda_sm10x_tcgen05_guardrail_trap_phase_invalid_during_alloc)
$__internal_1_$__cuda_sm10x_tcgen05_guardrail_trap_phase_invalid_during_alloc:
[----:B------:R-:W-:Y:S05]  /*c0f0*/  BPT.TRAP 0x1 ;  /* 0x000000040000795c */ /* 0x000fea0000300000 */
[----:B------:R-:W-:-:S04]  /*c100*/  IMAD.MOV.U32 R3, RZ, RZ, 0x0 ;  /* 0x00000000ff037424 */ /* 0x000fc800078e00ff */
[----:B------:R-:W-:Y:S05]  /*c110*/  RET.REL.NODEC R2 `(attn_fwd) ;  /* 0xffffff3c02b87950 */ /* 0x000fea0003c3ffff */
        .weak           $__internal_2_$__cuda_sm10x_tcgen05_guardrail_trap_unallocated_columns_being_dealloced
        .type           $__internal_2_$__cuda_sm10x_tcgen05_guardrail_trap_unallocated_columns_being_dealloced,@function
        .size           $__internal_2_$__cuda_sm10x_tcgen05_guardrail_trap_unallocated_columns_being_dealloced,(.L_x_27 - $__internal_2_$__cuda_sm10x_tcgen05_guardrail_trap_unallocated_columns_being_dealloced)
$__internal_2_$__cuda_sm10x_tcgen05_guardrail_trap_unallocated_columns_being_dealloced:
[----:B------:R-:W-:Y:S05]  /*c120*/  BPT.TRAP 0x1 ;  /* 0x000000040000795c */ /* 0x000fea0000300000 */
[----:B------:R-:W-:-:S04]  /*c130*/  IMAD.MOV.U32 R3, RZ, RZ, 0x0 ;  /* 0x00000000ff037424 */ /* 0x000fc800078e00ff */
[----:B------:R-:W-:Y:S05]  /*c140*/  RET.REL.NODEC R2 `(attn_fwd) ;  /* 0xffffff3c02ac7950 */ /* 0x000fea0003c3ffff */
.L_x_24:
[----:B------:R-:W-:-:S00]  /*c150*/  BRA `(.L_x_24) ;  /* 0xfffffffc00fc7947 */ /* 0x000fc0000383ffff */
[----:B------:R-:W-:-:S00]  /*c160*/  NOP ;  /* 0x0000000000007918 */ /* 0x000fc00000000000 */
        /* <DEDUP_REMOVED lines=9> */
.L_x_27:


//--------------------- .nv.global.init           --------------------------
	.section	.nv.global.init,"aw",@progbits
.nv.global.init:
	.type		_$_str,@object
	.size		_$_str,(.L_3 - _$_str)
_$_str:
        /*0000*/ 	.byte	0x5f, 0x5f, 0x43, 0x55, 0x44, 0x41, 0x5f, 0x46, 0x54, 0x5a, 0x00
.L_3:


//--------------------- .nv.shared.attn_fwd       --------------------------
	.section	.nv.shared.attn_fwd,"aw",@nobits
	.sectionflags	@""
	.align	16
	.zero		1024


//--------------------- .nv.shared.reserved.0     --------------------------
	.section	.nv.shared.reserved.0,"aw",@nobits
	.align	8
	.weak		__nv_reservedSMEM_offset_0_alias
	.size		__nv_reservedSMEM_offset_0_alias, 0, 64
	.other		__nv_reservedSMEM_offset_0_alias,@"STO_CUDA_RESERVED_SHARED STV_DEFAULT"
__nv_reservedSMEM_offset_0_alias:
	.zero		0
.nv.shared.reserved.0:
	.zero		64
	.weak		__nv_reservedSMEM_allocation_phase
	.type		__nv_reservedSMEM_allocation_phase,@object
	.size		__nv_reservedSMEM_allocation_phase,(.L_0 - __nv_reservedSMEM_allocation_phase)
__nv_reservedSMEM_allocation_phase:
	.zero		1
.L_0:
	.zero		7
	.weak		__nv_reservedSMEM_devtool_atexit_pc
	.type		__nv_reservedSMEM_devtool_atexit_pc,@object
	.size		__nv_reservedSMEM_devtool_atexit_pc,(__nv_reservedSMEM_allocation_mask - __nv_reservedSMEM_devtool_atexit_pc)
__nv_reservedSMEM_devtool_atexit_pc:
	.zero		8
	.weak		__nv_reservedSMEM_allocation_mask
	.type		__nv_reservedSMEM_allocation_mask,@object
	.size		__nv_reservedSMEM_allocation_mask,(.L_2 - __nv_reservedSMEM_allocation_mask)
__nv_reservedSMEM_allocation_mask:
	.zero		4
.L_2:


//--------------------- .nv.constant0.attn_fwd    --------------------------
	.section	.nv.constant0.attn_fwd,"a",@progbits
	.sectionflags	@""
	.align	4
.nv.constant0.attn_fwd:
	.zero		1032


//--------------------- SYMBOLS --------------------------

	.type		.nv.reservedSmem.offset0,@object
	.size		.nv.reservedSmem.offset0,0x4
	.type		.nv.reservedSmem.cap,@object
	.size		.nv.reservedSmem.cap,0x4
